def attn_fwd(
    Q,
    K,
    V,
    Out,
    Lse,
    sm_scale,
    stride_qz,
    stride_qh,
    stride_qm,
    stride_qk,
    stride_kz,
    stride_kh,
    stride_kn,
    stride_kk,
    stride_vz,
    stride_vh,
    stride_vn,
    stride_vk,
    stride_oz,
    stride_oh,
    stride_om,
    stride_ok,
    seqlen_q,
    seqlen_k,
    BLOCK_M: tl.constexpr,
    BLOCK_N: tl.constexpr,
    HEAD_DIM: tl.constexpr,
    CAUSAL: tl.constexpr,
):
    start_m = tl.program_id(0)
    off_hz = tl.program_id(1)
    q_off = off_hz * stride_qh
    k_off = off_hz * stride_kh
    v_off = off_hz * stride_vh
    offs_m = start_m * BLOCK_M + tl.arange(0, BLOCK_M)
    offs_d = tl.arange(0, HEAD_DIM)
    offs_n = tl.arange(0, BLOCK_N)
    q_ptrs = Q + q_off + offs_m[:, None] * stride_qm + offs_d[None, :] * stride_qk
    k_ptrs = K + k_off + offs_d[:, None] * stride_kk + offs_n[None, :] * stride_kn
    v_ptrs = V + v_off + offs_n[:, None] * stride_vn + offs_d[None, :] * stride_vk
    m_i = tl.full([BLOCK_M], float("-inf"), dtype=tl.float32)
    l_i = tl.zeros([BLOCK_M], dtype=tl.float32) + 1.0
    acc = tl.zeros([BLOCK_M, HEAD_DIM], dtype=tl.float32)
    q = tl.load(q_ptrs)
    acc, l_i, m_i = _attn_fwd_inner(
        acc,
        l_i,
        m_i,
        q,
        k_ptrs,
        v_ptrs,
        sm_scale,
        stride_kn,
        stride_vn,
        start_m,
        seqlen_k,
        BLOCK_M,
        BLOCK_N,
        HEAD_DIM,
        CAUSAL,
    )
    acc = acc / l_i[:, None]
    lse = m_i + tl.math.log2(l_i) / 1.4426950408889634
    o_ptrs = (
        Out
        + off_hz * stride_oh
        + offs_m[:, None] * stride_om
        + offs_d[None, :] * stride_ok
    )
    tl.store(o_ptrs, acc.to(Out.dtype.element_ty))
    tl.store(Lse + off_hz * seqlen_q + offs_m, lse)

# config = {"BLOCK_M": 128, "BLOCK_N": 32, "HEAD_DIM": 256, "arch": "sm_100", "causal": true, "dtype": "fp8e4m3", "num_stages": 2, "num_warps": 8}
# arch = sm_100


// ===== COMPILED SASS (sm_100a) =====

	.target	sm_100a

	.elftype	@"ET_EXEC"


//--------------------- .note.nv.tkinfo           --------------------------
	.section	.note.nv.tkinfo,"",@"SHT_NOTE"
	.sectionflags	@"SHF_NOTE_NV_TKINFO"
	.tkinfo
        /*0018*/ 	.word	0x00000081
        /*0030*/ 	.string	""
        /*0030*/ 	.string	"ptxas-blackwell"
        /*0030*/ 	.string	"Cuda compilation tools, release 12.9, V12.9.86"
        /*0030*/ 	.string	"Build cuda_12.9.r12.9/compiler.36037853_0"
        /*0030*/ 	.string	"-v  -suppress-debug-info  -lineinfo  -arch sm_100a "



//--------------------- .note.nv.cuver            --------------------------
	.section	.note.nv.cuver,"",@"SHT_NOTE"
	.sectionflags	@"SHF_NOTE_NV_CUVER"
        /*0018*/ 	.short	0x0001
        /*001a*/ 	.short	0x0064
        /*001c*/ 	.short	0x0001
        /*001e*/ 	.short	0x0000
        /*0020*/ 	.short	0x0001
        /*0022*/ 	.short	0x0000


//--------------------- .nv.info                  --------------------------
	.section	.nv.info,"",@"SHT_CUDA_INFO"
	.align	4


	//----- nvinfo : EIATTR_REGCOUNT
	.align		4
        /*0000*/ 	.byte	0x04, 0x2f
        /*0002*/ 	.short	(.L_5 - .L_4)
	.align		4
.L_4:
        /*0004*/ 	.word	index@(attn_fwd)
        /*0008*/ 	.word	0x000000ff


	//----- nvinfo : EIATTR_FRAME_SIZE
	.align		4
.L_5:
        /*000c*/ 	.byte	0x04, 0x11
        /*000e*/ 	.short	(.L_7 - .L_6)
	.align		4
.L_6:
        /*0010*/ 	.word	index@($__internal_2_$__cuda_sm10x_tcgen05_guardrail_trap_unallocated_columns_being_dealloced)
        /*0014*/ 	.word	0x00000058


	//----- nvinfo : EIATTR_FRAME_SIZE
	.align		4
.L_7:
        /*0018*/ 	.byte	0x04, 0x11
        /*001a*/ 	.short	(.L_9 - .L_8)
	.align		4
.L_8:
        /*001c*/ 	.word	index@($__internal_1_$__cuda_sm10x_tcgen05_guardrail_trap_phase_invalid_during_alloc)
        /*0020*/ 	.word	0x00000058


	//----- nvinfo : EIATTR_FRAME_SIZE
	.align		4
.L_9:
        /*0024*/ 	.byte	0x04, 0x11
        /*0026*/ 	.short	(.L_11 - .L_10)
	.align		4
.L_10:
        /*0028*/ 	.word	index@($__internal_0_$__cuda_sm10x_tcgen05_guardrail_trap_col_being_dealloced_not_returned_by_alloc)
        /*002c*/ 	.word	0x00000058


	//----- nvinfo : EIATTR_FRAME_SIZE
	.align		4
.L_11:
        /*0030*/ 	.byte	0x04, 0x11
        /*0032*/ 	.short	(.L_13 - .L_12)
	.align		4
.L_12:
        /*0034*/ 	.word	index@(attn_fwd)
        /*0038*/ 	.word	0x00000058


	//----- nvinfo : EIATTR_MIN_STACK_SIZE
	.align		4
.L_13:
        /*003c*/ 	.byte	0x04, 0x12
        /*003e*/ 	.short	(.L_15 - .L_14)
	.align		4
.L_14:
        /*0040*/ 	.word	index@(attn_fwd)
        /*0044*/ 	.word	0x00000058
.L_15:


//--------------------- .nv.info.attn_fwd         --------------------------
	.section	.nv.info.attn_fwd,"",@"SHT_CUDA_INFO"
	.sectionflags	@""
	.align	4


	//----- nvinfo : EIATTR_CUDA_API_VERSION
	.align		4
        /*0000*/ 	.byte	0x04, 0x37
        /*0002*/ 	.short	(.L_17 - .L_16)
.L_16:
        /*0004*/ 	.word	0x00000081


	//----- nvinfo : EIATTR_KPARAM_INFO
	.align		4
.L_17:
        /*0008*/ 	.byte	0x04, 0x17
        /*000a*/ 	.short	(.L_19 - .L_18)
.L_18:
        /*000c*/ 	.word	0x00000000
        /*0010*/ 	.short	0x0019
        /*0012*/ 	.short	0x0080
        /*0014*/ 	.byte	0x00, 0xf4, 0x21, 0x00


	//----- nvinfo : EIATTR_KPARAM_INFO
	.align		4
.L_19:
        /*0018*/ 	.byte	0x04, 0x17
        /*001a*/ 	.short	(.L_21 - .L_20)
.L_20:
        /*001c*/ 	.word	0x00000000
        /*0020*/ 	.short	0x0018
        /*0022*/ 	.short	0x0078
        /*0024*/ 	.byte	0x00, 0xf4, 0x21, 0x00


	//----- nvinfo : EIATTR_KPARAM_INFO
	.align		4
.L_21:
        /*0028*/ 	.byte	0x04, 0x17
        /*002a*/ 	.short	(.L_23 - .L_22)
.L_22:
        /*002c*/ 	.word	0x00000000
        /*0030*/ 	.short	0x0017
        /*0032*/ 	.short	0x0070
        /*0034*/ 	.byte	0x00, 0xf0, 0x11, 0x00


	//----- nvinfo : EIATTR_KPARAM_INFO
	.align		4
.L_23:
        /*0038*/ 	.byte	0x04, 0x17
        /*003a*/ 	.short	(.L_25 - .L_24)
.L_24:
        /*003c*/ 	.word	0x00000000
        /*0040*/ 	.short	0x0016
        /*0042*/ 	.short	0x006c
        /*0044*/ 	.byte	0x00, 0xf0, 0x11, 0x00


	//----- nvinfo : EIATTR_KPARAM_INFO
	.align		4
.L_25:
        /*0048*/ 	.byte	0x04, 0x17
        /*004a*/ 	.short	(.L_27 - .L_26)
.L_26:
        /*004c*/ 	.word	0x00000000
        /*0050*/ 	.short	0x0015
        /*0052*/ 	.short	0x0068
        /*0054*/ 	.byte	0x00, 0xf0, 0x11, 0x00


	//----- nvinfo : EIATTR_KPARAM_INFO
	.align		4
.L_27:
        /*0058*/ 	.byte	0x04, 0x17
        /*005a*/ 	.short	(.L_29 - .L_28)
.L_28:
        /*005c*/ 	.word	0x00000000
        /*0060*/ 	.short	0x0014
        /*0062*/ 	.short	0x0064
        /*0064*/ 	.byte	0x00, 0xf0, 0x11, 0x00


	//----- nvinfo : EIATTR_KPARAM_INFO
	.align		4
.L_29:
        /*0068*/ 	.byte	0x04, 0x17
        /*006a*/ 	.short	(.L_31 - .L_30)
.L_30:
        /*006c*/ 	.word	0x00000000
        /*0070*/ 	.short	0x0013
        /*0072*/ 	.short	0x0060
        /*0074*/ 	.byte	0x00, 0xf0, 0x11, 0x00


	//----- nvinfo : EIATTR_KPARAM_INFO
	.align		4
.L_31:
        /*0078*/ 	.byte	0x04, 0x17
        /*007a*/ 	.short	(.L_33 - .L_32)
.L_32:
        /*007c*/ 	.word	0x00000000
        /*0080*/ 	.short	0x0012
        /*0082*/ 	.short	0x005c
        /*0084*/ 	.byte	0x00, 0xf0, 0x11, 0x00


	//----- nvinfo : EIATTR_KPARAM_INFO
	.align		4
.L_33:
        /*0088*/ 	.byte	0x04, 0x17
        /*008a*/ 	.short	(.L_35 - .L_34)
.L_34:
        /*008c*/ 	.word	0x00000000
        /*0090*/ 	.short	0x0011
        /*0092*/ 	.short	0x0058
        /*0094*/ 	.byte	0x00, 0xf0, 0x11, 0x00


	//----- nvinfo : EIATTR_KPARAM_INFO
	.align		4
.L_35:
        /*0098*/ 	.byte	0x04, 0x17
        /*009a*/ 	.short	(.L_37 - .L_36)
.L_36:
        /*009c*/ 	.word	0x00000000
        /*00a0*/ 	.short	0x0010
        /*00a2*/ 	.short	0x0054
        /*00a4*/ 	.byte	0x00, 0xf0, 0x11, 0x00


	//----- nvinfo : EIATTR_KPARAM_INFO
	.align		4
.L_37:
        /*00a8*/ 	.byte	0x04, 0x17
        /*00aa*/ 	.short	(.L_39 - .L_38)
.L_38:
        /*00ac*/ 	.word	0x00000000
        /*00b0*/ 	.short	0x000f
        /*00b2*/ 	.short	0x0050
        /*00b4*/ 	.byte	0x00, 0xf0, 0x11, 0x00


	//----- nvinfo : EIATTR_KPARAM_INFO
	.align		4
.L_39:
        /*00b8*/ 	.byte	0x04, 0x17
        /*00ba*/ 	.short	(.L_41 - .L_40)
.L_40:
        /*00bc*/ 	.word	0x00000000
        /*00c0*/ 	.short	0x000e
        /*00c2*/ 	.short	0x004c
        /*00c4*/ 	.byte	0x00, 0xf0, 0x11, 0x00


	//----- nvinfo : EIATTR_KPARAM_INFO
	.align		4
.L_41:
        /*00c8*/ 	.byte	0x04, 0x17
        /*00ca*/ 	.short	(.L_43 - .L_42)
.L_42:
        /*00cc*/ 	.word	0x00000000
        /*00d0*/ 	.short	0x000d
        /*00d2*/ 	.short	0x0048
        /*00d4*/ 	.byte	0x00, 0xf0, 0x11, 0x00


	//----- nvinfo : EIATTR_KPARAM_INFO
	.align		4
.L_43:
        /*00d8*/ 	.byte	0x04, 0x17
        /*00da*/ 	.short	(.L_45 - .L_44)
.L_44:
        /*00dc*/ 	.word	0x00000000
        /*00e0*/ 	.short	0x000c
        /*00e2*/ 	.short	0x0044
        /*00e4*/ 	.byte	0x00, 0xf0, 0x11, 0x00


	//----- nvinfo : EIATTR_KPARAM_INFO
	.align		4
.L_45:
        /*00e8*/ 	.byte	0x04, 0x17
        /*00ea*/ 	.short	(.L_47 - .L_46)
.L_46:
        /*00ec*/ 	.word	0x00000000
        /*00f0*/ 	.short	0x000b
        /*00f2*/ 	.short	0x0040
        /*00f4*/ 	.byte	0x00, 0xf0, 0x11, 0x00


	//----- nvinfo : EIATTR_KPARAM_INFO
	.align		4
.L_47:
        /*00f8*/ 	.byte	0x04, 0x17
        /*00fa*/ 	.short	(.L_49 - .L_48)
.L_48:
        /*00fc*/ 	.word	0x00000000
        /*0100*/ 	.short	0x000a
        /*0102*/ 	.short	0x003c
        /*0104*/ 	.byte	0x00, 0xf0, 0x11, 0x00


	//----- nvinfo : EIATTR_KPARAM_INFO
	.align		4
.L_49:
        /*0108*/ 	.byte	0x04, 0x17
        /*010a*/ 	.short	(.L_51 - .L_50)
.L_50:
        /*010c*/ 	.word	0x00000000
        /*0110*/ 	.short	0x0009
        /*0112*/ 	.short	0x0038
        /*0114*/ 	.byte	0x00, 0xf0, 0x11, 0x00


	//----- nvinfo : EIATTR_KPARAM_INFO
	.align		4
.L_51:
        /*0118*/ 	.byte	0x04, 0x17
        /*011a*/ 	.short	(.L_53 - .L_52)
.L_52:
        /*011c*/ 	.word	0x00000000
        /*0120*/ 	.short	0x0008
        /*0122*/ 	.short	0x0034
        /*0124*/ 	.byte	0x00, 0xf0, 0x11, 0x00


	//----- nvinfo : EIATTR_KPARAM_INFO
	.align		4
.L_53:
        /*0128*/ 	.byte	0x04, 0x17
        /*012a*/ 	.short	(.L_55 - .L_54)
.L_54:
        /*012c*/ 	.word	0x00000000
        /*0130*/ 	.short	0x0007
        /*0132*/ 	.short	0x0030
        /*0134*/ 	.byte	0x00, 0xf0, 0x11, 0x00


	//----- nvinfo : EIATTR_KPARAM_INFO
	.align		4
.L_55:
        /*0138*/ 	.byte	0x04, 0x17
        /*013a*/ 	.short	(.L_57 - .L_56)
.L_56:
        /*013c*/ 	.word	0x00000000
        /*0140*/ 	.short	0x0006
        /*0142*/ 	.short	0x002c
        /*0144*/ 	.byte	0x00, 0xf0, 0x11, 0x00


	//----- nvinfo : EIATTR_KPARAM_INFO
	.align		4
.L_57:
        /*0148*/ 	.byte	0x04, 0x17
        /*014a*/ 	.short	(.L_59 - .L_58)
.L_58:
        /*014c*/ 	.word	0x00000000
        /*0150*/ 	.short	0x0005
        /*0152*/ 	.short	0x0028
        /*0154*/ 	.byte	0x00, 0xf0, 0x11, 0x00


	//----- nvinfo : EIATTR_KPARAM_INFO
	.align		4
.L_59:
        /*0158*/ 	.byte	0x04, 0x17
        /*015a*/ 	.short	(.L_61 - .L_60)
.L_60:
        /*015c*/ 	.word	0x00000000
        /*0160*/ 	.short	0x0004
        /*0162*/ 	.short	0x0020
        /*0164*/ 	.byte	0x00, 0xf4, 0x21, 0x00


	//----- nvinfo : EIATTR_KPARAM_INFO
	.align		4
.L_61:
        /*0168*/ 	.byte	0x04, 0x17
        /*016a*/ 	.short	(.L_63 - .L_62)
.L_62:
        /*016c*/ 	.word	0x00000000
        /*0170*/ 	.short	0x0003
        /*0172*/ 	.short	0x0018
        /*0174*/ 	.byte	0x00, 0xf4, 0x21, 0x00


	//----- nvinfo : EIATTR_KPARAM_INFO
	.align		4
.L_63:
        /*0178*/ 	.byte	0x04, 0x17
        /*017a*/ 	.short	(.L_65 - .L_64)
.L_64:
        /*017c*/ 	.word	0x00000000
        /*0180*/ 	.short	0x0002
        /*0182*/ 	.short	0x0010
        /*0184*/ 	.byte	0x00, 0xf4, 0x21, 0x00


	//----- nvinfo : EIATTR_KPARAM_INFO
	.align		4
.L_65:
        /*0188*/ 	.byte	0x04, 0x17
        /*018a*/ 	.short	(.L_67 - .L_66)
.L_66:
        /*018c*/ 	.word	0x00000000
        /*0190*/ 	.short	0x0001
        /*0192*/ 	.short	0x0008
        /*0194*/ 	.byte	0x00, 0xf4, 0x21, 0x00


	//----- nvinfo : EIATTR_KPARAM_INFO
	.align		4
.L_67:
        /*0198*/ 	.byte	0x04, 0x17
        /*019a*/ 	.short	(.L_69 - .L_68)
.L_68:
        /*019c*/ 	.word	0x00000000
        /*01a0*/ 	.short	0x0000
        /*01a2*/ 	.short	0x0000
        /*01a4*/ 	.byte	0x00, 0xf4, 0x21, 0x00


	//----- nvinfo : EIATTR_AT_ENTRY_FRAGMENTS
	.align		4
.L_69:
        /*01a8*/ 	.byte	0x04, 0x4f
        /*01aa*/ 	.short	(.L_71 - .L_70)


	//   ....[0]....
.L_70:
        /*01ac*/ 	.word	0x00000004


	//----- nvinfo : EIATTR_RESERVED_SMEM_USED
	.align		4
.L_71:
        /*01b0*/ 	.byte	0x01, 0x41
	.zero		2


	//----- nvinfo : EIATTR_SPARSE_MMA_MASK
	.align		4
        /*01b4*/ 	.byte	0x03, 0x50
        /*01b6*/ 	.short	0x0000


	//----- nvinfo : EIATTR_TCGEN05_1CTA_USED
	.align		4
        /*01b8*/ 	.byte	0x01, 0x51
	.zero		2


	//----- nvinfo : EIATTR_MAXREG_COUNT
	.align		4
        /*01bc*/ 	.byte	0x03, 0x1b
        /*01be*/ 	.short	0x00ff


	//----- nvinfo : EIATTR_NUM_BARRIERS
	.align		4
        /*01c0*/ 	.byte	0x02, 0x4c
        /*01c2*/ 	.byte	0x01
	.zero		1


	//----- nvinfo : EIATTR_ANNOTATIONS
	.align		4
        /*01c4*/ 	.byte	0x04, 0x55
        /*01c6*/ 	.short	(.L_73 - .L_72)


	//   ....[0]....
.L_72:
        /*01c8*/ 	.word	0x00000001
        /*01cc*/ 	.byte	0x00, 0x32, 0x00, 0x00, 0x01, 0x00, 0x00, 0x00, 0x60, 0x32, 0x00, 0x00, 0x01, 0x00, 0x00, 0x00
        /* <DEDUP_REMOVED lines=11> */
        /*028c*/ 	.byte	0x70, 0x96, 0x00, 0x00, 0x01, 0x00, 0x00, 0x00, 0xd0, 0x96, 0x00, 0x00


	//----- nvinfo : EIATTR_INT_WARP_WIDE_INSTR_OFFSETS
	.align		4
.L_73:
        /*0298*/ 	.byte	0x04, 0x31
        /*029a*/ 	.short	(.L_75 - .L_74)


	//   ....[0]....
.L_74:
        /*029c*/ 	.word	0x00002760


	//   ....[1]....
        /*02a0*/ 	.word	0x00002790


	//   ....[2]....
        /*02a4*/ 	.word	0x00003c40


	//   ....[3]....
        /*02a8*/ 	.word	0x00003cf0


	//   ....[4]....
        /*02ac*/ 	.word	0x000073c0


	//   ....[5]....
        /*02b0*/ 	.word	0x0000f560


	//   ....[6]....
        /*02b4*/ 	.word	0x0000f5b0


	//----- nvinfo : EIATTR_COOP_GROUP_MASK_REGIDS
	.align		4
.L_75:
        /*02b8*/ 	.byte	0x04, 0x29
        /*02ba*/ 	.short	(.L_77 - .L_76)


	//   ....[0]....
.L_76:
        /*02bc*/ 	.word	0xffffffff


	//   ....[1]....
        /*02c0*/ 	.word	0xffffffff


	//   ....[2]....
        /*02c4*/ 	.word	0xffffffff


	//   ....[3]....
        /*02c8*/ 	.word	0xffffffff


	//   ....[4]....
        /*02cc*/ 	.word	0xffffffff


	//   ....[5]....
        /*02d0*/ 	.word	0xffffffff


	//   ....[6]....
        /*02d4*/ 	.word	0xffffffff


	//   ....[7]....
        /*02d8*/ 	.word	0xffffffff


	//----- nvinfo : EIATTR_COOP_GROUP_INSTR_OFFSETS
	.align		4
.L_77:
        /*02dc*/ 	.byte	0x04, 0x28
        /*02de*/ 	.short	(.L_79 - .L_78)


	//   ....[0]....
.L_78:
        /*02e0*/ 	.word	0x00000070


	//   ....[1]....
        /*02e4*/ 	.word	0x00000330


	//   ....[2]....
        /*02e8*/ 	.word	0x000049f0


	//   ....[3]....
        /*02ec*/ 	.word	0x00005b00


	//   ....[4]....
        /*02f0*/ 	.word	0x00007de0


	//   ....[5]....
        /*02f4*/ 	.word	0x000082b0


	//   ....[6]....
        /*02f8*/ 	.word	0x0000f3f0


	//   ....[7]....
        /*02fc*/ 	.word	0x0000f660


	//----- nvinfo : EIATTR_VRC_CTA_INIT_COUNT
	.align		4
.L_79:
        /*0300*/ 	.byte	0x02, 0x4a
        /*0302*/ 	.byte	0x80
	.zero		1


	//----- nvinfo : EIATTR_MBARRIER_INSTR_OFFSETS
	.align		4
        /*0304*/ 	.byte	0x04, 0x39
        /*0306*/ 	.short	(.L_81 - .L_80)


	//   ....[0]....
.L_80:
        /*0308*/ 	.word	0x00003120
        /*030c*/ 	.word	0x000000ff
        /*0310*/ 	.word	0x0000f000
        /*0314*/ 	.short	0x0100
        /*0316*/ 	.byte	0x0f
	.zero		1


	//   ....[1]....
        /*0318*/ 	.word	0x00003c70
        /*031c*/ 	.word	0x000000ff
        /*0320*/ 	.word	0x0000f008
        /*0324*/ 	.short	0x0100
        /*0326*/ 	.byte	0x0f
	.zero		1


	//   ....[2]....
        /*0328*/ 	.word	0x00003fb0
        /*032c*/ 	.word	0x000000ff
        /*0330*/ 	.word	0x0000a000
        /*0334*/ 	.short	0x0100
        /*0336*/ 	.byte	0x0f
	.zero		1


	//   ....[3]....
        /*0338*/ 	.word	0x00004350
        /*033c*/ 	.word	0x000000ff
        /*0340*/ 	.word	0x0000a000
        /*0344*/ 	.short	0x010a
        /*0346*/ 	.byte	0x0f
	.zero		1


	//   ....[4]....
        /*0348*/ 	.word	0x00004580
        /*034c*/ 	.word	0x000000ff
        /*0350*/ 	.word	0x0000a000
        /*0354*/ 	.short	0x0108
        /*0356*/ 	.byte	0x0f
	.zero		1


	//   ....[5]....
        /*0358*/ 	.word	0x000074d0
        /*035c*/ 	.word	0x000000ff
        /*0360*/ 	.word	0x0000f010
        /*0364*/ 	.short	0x0100
        /*0366*/ 	.byte	0x0f
	.zero		1


	//   ....[6]....
        /*0368*/ 	.word	0x000076f0
        /*036c*/ 	.word	0x000000ff
        /*0370*/ 	.word	0x0000f010
        /*0374*/ 	.short	0x010a
        /*0376*/ 	.byte	0x0f
	.zero		1


	//   ....[7]....
        /*0378*/ 	.word	0x00007940
        /*037c*/ 	.word	0x000000ff
        /*0380*/ 	.word	0x0000f010
        /*0384*/ 	.short	0x0108
        /*0386*/ 	.byte	0x0f
	.zero		1


	//   ....[8]....
        /*0388*/ 	.word	0x000081a0
        /*038c*/ 	.word	0x000000ff
        /*0390*/ 	.word	0x00000000
        /*0394*/ 	.short	0x010a
        /*0396*/ 	.byte	0x42
	.zero		1


	//   ....[9]....
        /*0398*/ 	.word	0x00009640
        /*039c*/ 	.word	0x000000ff
        /*03a0*/ 	.word	0x00000000
        /*03a4*/ 	.short	0x010a
        /*03a6*/ 	.byte	0x42
	.zero		1


	//   ....[10]....
        /*03a8*/ 	.word	0x00009700
        /*03ac*/ 	.word	0x000000ff
        /*03b0*/ 	.word	0x0000f000
        /*03b4*/ 	.short	0x0108
        /*03b6*/ 	.byte	0x0f
	.zero		1


	//   ....[11]....
        /*03b8*/ 	.word	0x000097a0
        /*03bc*/ 	.word	0x000000ff
        /*03c0*/ 	.word	0x0000f008
        /*03c4*/ 	.short	0x0108
        /*03c6*/ 	.byte	0x0f
	.zero		1


	//   ....[12]....
        /*03c8*/ 	.word	0x0000f680
        /*03cc*/ 	.word	0x000000ff
        /*03d0*/ 	.word	0x0000a000
        /*03d4*/ 	.short	0x010a
        /*03d6*/ 	.byte	0x0f
	.zero		1


	//   ....[13]....
        /*03d8*/ 	.word	0x0000f6b0
        /*03dc*/ 	.word	0x000000ff
        /*03e0*/ 	.word	0x0000f010
        /*03e4*/ 	.short	0x010a
        /*03e6*/ 	.byte	0x0f
	.zero		1


	//   ....[14]....
        /*03e8*/ 	.word	0x0000f6e0
        /*03ec*/ 	.word	0x000000ff
        /*03f0*/ 	.word	0x00000000
        /*03f4*/ 	.short	0x010a
        /*03f6*/ 	.byte	0x42
	.zero		1


	//   ....[15]....
        /*03f8*/ 	.word	0x0000f710
        /*03fc*/ 	.word	0x000000ff
        /*0400*/ 	.word	0x00000000
        /*0404*/ 	.short	0x010a
        /*0406*/ 	.byte	0x42
	.zero		1


	//----- nvinfo : EIATTR_NUM_MBARRIERS
	.align		4
.L_81:
        /*0408*/ 	.byte	0x03, 0x38
        /*040a*/ 	.short	0xffff


	//----- nvinfo : EIATTR_EXIT_INSTR_OFFSETS
	.align		4
        /*040c*/ 	.byte	0x04, 0x1c
        /*040e*/ 	.short	(.L_83 - .L_82)


	//   ....[0]....
.L_82:
        /*0410*/ 	.word	0x0000f670


	//----- nvinfo : EIATTR_REQNTID
	.align		4
.L_83:
        /*0414*/ 	.byte	0x04, 0x10
        /*0416*/ 	.short	(.L_85 - .L_84)
.L_84:
        /*0418*/ 	.word	0x00000100
        /*041c*/ 	.word	0x00000001
        /*0420*/ 	.word	0x00000001


	//----- nvinfo : EIATTR_CRS_STACK_SIZE
	.align		4
.L_85:
        /*0424*/ 	.byte	0x04, 0x1e
        /*0426*/ 	.short	(.L_87 - .L_86)
.L_86:
        /*0428*/ 	.word	0x00000000


	//----- nvinfo : EIATTR_CBANK_PARAM_SIZE
	.align		4
.L_87:
        /*042c*/ 	.byte	0x03, 0x19
        /*042e*/ 	.short	0x0088


	//----- nvinfo : EIATTR_PARAM_CBANK
	.align		4
        /*0430*/ 	.byte	0x04, 0x0a
        /*0432*/ 	.short	(.L_89 - .L_88)
	.align		4
.L_88:
        /*0434*/ 	.word	index@(.nv.constant0.attn_fwd)
        /*0438*/ 	.short	0x0380
        /*043a*/ 	.short	0x0088


	//----- nvinfo : EIATTR_SW_WAR
	.align		4
.L_89:
        /*043c*/ 	.byte	0x04, 0x36
        /*043e*/ 	.short	(.L_91 - .L_90)
.L_90:
        /*0440*/ 	.word	0x00000008
.L_91:


//--------------------- .nv.compat                --------------------------
	.section	.nv.compat,"",@"SHT_CUDA_COMPAT_INFO"
	.align	4
        /*0000*/ 	.byte	0x02, 0x02, 0x02, 0x00, 0x02, 0x05, 0x05, 0x00, 0x02, 0x03, 0x00, 0x00, 0x02, 0x06, 0x01, 0x00


//--------------------- .nv.callgraph             --------------------------
	.section	.nv.callgraph,"",@"SHT_CUDA_CALLGRAPH"
	.align	4
	.sectionentsize	8
	.align		4
        /*0000*/ 	.word	0x00000000
	.align		4
        /*0004*/ 	.word	0xffffffff
	.align		4
        /*0008*/ 	.word	0x00000000
	.align		4
        /*000c*/ 	.word	0xfffffffe
	.align		4
        /*0010*/ 	.word	0x00000000
	.align		4
        /*0014*/ 	.word	0xfffffffd
	.align		4
        /*0018*/ 	.word	0x00000000
	.align		4
        /*001c*/ 	.word	0xfffffffc


//--------------------- .nv.constant4             --------------------------
	.section	.nv.constant4,"a",@progbits
	.align	8
	.align		8
.nv.constant4:
        /*0000*/ 	.dword	_$_str


//--------------------- .text.attn_fwd            --------------------------
	.section	.text.attn_fwd,"ax",@progbits
	.align	128
        .global         attn_fwd
        .type           attn_fwd,@function
        .size           attn_fwd,(.L_x_30 - attn_fwd)
        .other          attn_fwd,@"STO_CUDA_ENTRY STV_DEFAULT"
attn_fwd:
.text.attn_fwd:
[----:B------:R-:W0:Y:S01]  /*0000*/  LDC R1, c[0x0][0x37c] ;  /* 0x0000df00ff017b82 */ /* 0x000e220000000800 */
[----:B------:R-:W1:Y:S01]  /*0010*/  S2R R0, SR_TID.X ;  /* 0x0000000000007919 */ /* 0x000e620000002100 */
[----:B0-----:R-:W-:Y:S01]  /*0020*/  VIADD R1, R1, 0xffffffa8 ;  /* 0xffffffa801017836 */ /* 0x001fe20000000000 */
[----:B-1----:R-:W-:-:S13]  /*0030*/  ISETP.GE.U32.AND P0, PT, R0, 0x20, PT ;  /* 0x000000200000780c */ /* 0x002fda0003f06070 */
[----:B------:R-:W-:Y:S02]  /*0040*/  VOTEU.ANY UP0, P0 ;  /* 0x0000000000ff7886 */ /* 0x000fe40000000100 */
[----:B------:R-:W-:Y:S05]  /*0050*/  BRA.U UP0, `(.L_x_0) ;  /* 0x0000000100b87547 */ /* 0x000fea000b800000 */
[----:B------:R-:W0:Y:S01]  /*0060*/  S2UR UR6, SR_CgaCtaId ;  /* 0x00000000000679c3 */ /* 0x000e220000008800 */
[----:B------:R-:W-:Y:S01]  /*0070*/  NOP ;  /* 0x0000000000007918 */ /* 0x000fe20000000000 */
[----:B------:R-:W-:Y:S02]  /*0080*/  UMOV UR4, 0x40 ;  /* 0x0000004000047882 */ /* 0x000fe40000000000 */
[----:B0-----:R-:W-:-:S09]  /*0090*/  ULEA UR4, UR6, UR4, 0x18 ;  /* 0x0000000406047291 */ /* 0x001fd2000f8ec0ff */
[----:B------:R-:W0:Y:S01]  /*00a0*/  LDS.U8 R0, [UR4] ;  /* 0x00000004ff007984 */ /* 0x000e220008000000 */
[----:B------:R-:W-:Y:S02]  /*00b0*/  UMOV UR4, 0x400 ;  /* 0x0000040000047882 */ /* 0x000fe40000000000 */
[----:B------:R-:W-:Y:S01]  /*00c0*/  ULEA UR4, UR6, UR4, 0x18 ;  /* 0x0000000406047291 */ /* 0x000fe2000f8ec0ff */
[----:B0-----:R-:W-:-:S13]  /*00d0*/  ISETP.NE.AND P0, PT, R0, RZ, PT ;  /* 0x000000ff0000720c */ /* 0x001fda0003f05270 */
[----:B------:R-:W-:Y:S05]  /*00e0*/  @P0 BRA `(.L_x_1) ;  /* 0x00000000007c0947 */ /* 0x000fea0003800000 */
[----:B------:R-:W-:-:S13]  /*00f0*/  ELECT P0, URZ, PT ;  /* 0x0000000000ff782f */ /* 0x000fda0003800000 */
[----:B------:R-:W-:Y:S05]  /*0100*/  @!P0 BRA `(.L_x_2) ;  /* 0x0000000000848947 */ /* 0x000fea0003800000 */
[----:B------:R-:W-:Y:S01]  /*0110*/  UMOV UR5, 0x10 ;  /* 0x0000001000057882 */ /* 0x000fe20000000000 */
[----:B------:R-:W-:Y:S02]  /*0120*/  IMAD.MOV.U32 R4, RZ, RZ, 0x1 ;  /* 0x00000001ff047424 */ /* 0x000fe400078e00ff */
[----:B------:R-:W-:Y:S02]  /*0130*/  IMAD.MOV.U32 R5, RZ, RZ, 0xffff ;  /* 0x0000ffffff057424 */ /* 0x000fe400078e00ff */
[----:B------:R-:W-:Y:S04]  /*0140*/  DEPBAR.LE SB0, 0x36 ;  /* 0x00008d800000791a */ /* 0x000fe80000000000 */
[----:B------:R-:W0:Y:S02]  /*0150*/  UTCATOMSWS.FIND_AND_SET.ALIGN UP1, UR5, UR5 ;  /* 0x00000005000575e3 */ /* 0x000e240008020800 */
[----:B0-----:R-:W-:-:S04]  /*0160*/  PLOP3.LUT P0, PT, PT, PT, UP1, 0x80, 0x8 ;  /* 0x000000000008781c */ /* 0x001fc80003f0f018 */
[----:B------:R-:W-:-:S04]  /*0170*/  SEL R0, RZ, 0xffffffff, !P0 ;  /* 0xffffffffff007807 */ /* 0x000fc80004000000 */
[----:B------:R-:W-:Y:S01]  /*0180*/  ISETP.NE.AND P0, PT, R0, RZ, PT ;  /* 0x000000ff0000720c */ /* 0x000fe20003f05270 */
[----:B------:R-:W-:-:S12]  /*0190*/  IMAD.U32 R0, RZ, RZ, UR5 ;  /* 0x00000005ff007e24 */ /* 0x000fd8000f8e00ff */
[----:B------:R-:W-:Y:S05]  /*01a0*/  @P0 BRA `(.L_x_3) ;  /* 0x0000000000240947 */ /* 0x000fea0003800000 */
.L_x_4:
[----:B------:R-:W-:Y:S05]  /*01b0*/  NANOSLEEP 0x64 ;  /* 0x000000640000795d */ /* 0x000fea0003800000 */
[----:B------:R-:W-:-:S05]  /*01c0*/  UMOV UR5, 0x10 ;  /* 0x0000001000057882 */ /* 0x000fca0000000000 */
[----:B------:R-:W-:Y:S04]  /*01d0*/  DEPBAR.LE SB0, 0x36 ;  /* 0x00008d800000791a */ /* 0x000fe80000000000 */
[----:B------:R-:W0:Y:S02]  /*01e0*/  UTCATOMSWS.FIND_AND_SET.ALIGN UP1, UR5, UR5 ;  /* 0x00000005000575e3 */ /* 0x000e240008020800 */
[----:B0-----:R-:W-:-:S04]  /*01f0*/  PLOP3.LUT P0, PT, PT, PT, UP1, 0x80, 0x8 ;  /* 0x000000000008781c */ /* 0x001fc80003f0f018 */
[----:B------:R-:W-:-:S04]  /*0200*/  SEL R0, RZ, 0xffffffff, !P0 ;  /* 0xffffffffff007807 */ /* 0x000fc80004000000 */
[----:B------:R-:W-:Y:S01]  /*0210*/  ISETP.NE.AND P0, PT, R0, RZ, PT ;  /* 0x000000ff0000720c */ /* 0x000fe20003f05270 */
[----:B------:R-:W-:-:S12]  /*0220*/  IMAD.U32 R0, RZ, RZ, UR5 ;  /* 0x00000005ff007e24 */ /* 0x000fd8000f8e00ff */
[----:B------:R-:W-:Y:S05]  /*0230*/  @!P0 BRA `(.L_x_4) ;  /* 0xfffffffc00dc8947 */ /* 0x000fea000383ffff */
.L_x_3:
[C---:B------:R-:W-:Y:S01]  /*0240*/  VIADD R3, R0.reuse, 0x10 ;  /* 0x0000001000037836 */ /* 0x040fe20000000000 */
[----:B------:R-:W-:Y:S01]  /*0250*/  UMOV UR5, 0x50 ;  /* 0x0000005000057882 */ /* 0x000fe20000000000 */
[----:B------:R-:W-:Y:S01]  /*0260*/  SHF.L.U32 R2, R5, R0, RZ ;  /* 0x0000000005027219 */ /* 0x000fe200000006ff */
[----:B------:R-:W-:Y:S01]  /*0270*/  ULEA UR5, UR6, UR5, 0x18 ;  /* 0x0000000506057291 */ /* 0x000fe2000f8ec0ff */
[----:B------:R-:W-:Y:S01]  /*0280*/  IMAD.SHL.U32 R0, R0, 0x20, RZ ;  /* 0x0000002000007824 */ /* 0x000fe200078e00ff */
[----:B------:R-:W-:-:S04]  /*0290*/  SHF.L.U32 R3, R4, R3, RZ ;  /* 0x0000000304037219 */ /* 0x000fc800000006ff */
[----:B------:R-:W-:-:S05]  /*02a0*/  LOP3.LUT R2, R3, R2, RZ, 0xfc, !PT ;  /* 0x0000000203027212 */ /* 0x000fca00078efcff */
[----:B------:R0:W-:Y:S04]  /*02b0*/  ATOMS.OR RZ, [UR5], R2 ;  /* 0x00000002ffff798c */ /* 0x0001e8000b000005 */
[----:B------:R0:W-:Y:S01]  /*02c0*/  STS [UR4], R0 ;  /* 0x00000000ff007988 */ /* 0x0001e20008000804 */
[----:B------:R-:W-:Y:S05]  /*02d0*/  BRA `(.L_x_2) ;  /* 0x0000000000107947 */ /* 0x000fea0003800000 */
.L_x_1:
[----:B------:R-:W-:Y:S01]  /*02e0*/  IMAD.MOV.U32 R0, RZ, RZ, -0x1 ;  /* 0xffffffffff007424 */ /* 0x000fe200078e00ff */
[----:B------:R-:W-:-:S04]  /*02f0*/  MOV R2, 0x320 ;  /* 0x0000032000027802 */ /* 0x000fc80000000f00 */
[----:B------:R0:W-:Y:S03]  /*0300*/  STS [UR4], R0 ;  /* 0x00000000ff007988 */ /* 0x0001e60008000804 */
[----:B0-----:R-:W-:Y:S05]  /*0310*/  CALL.REL.NOINC `($__internal_1_$__cuda_sm10x_tcgen05_guardrail_trap_phase_invalid_during_alloc) ;  /* 0x000000f400147944 */ /* 0x001fea0003c00000 */
.L_x_2:
[----:B------:R-:W-:Y:S05]  /*0320*/  WARPSYNC.ALL ;  /* 0x0000000000007948 */ /* 0x000fea0003800000 */
[----:B------:R-:W-:Y:S01]  /*0330*/  NOP ;  /* 0x0000000000007918 */ /* 0x000fe20000000000 */
.L_x_0:
[----:B------:R-:W1:Y:S01]  /*0340*/  S2UR UR70, SR_CTAID.X ;  /* 0x00000000004679c3 */ /* 0x000e620000002500 */
[----:B------:R-:W2:Y:S01]  /*0350*/  S2R R145, SR_TID.X ;  /* 0x0000000000917919 */ /* 0x000ea20000002100 */
[----:B------:R-:W3:Y:S01]  /*0360*/  LDCU.64 UR4, c[0x0][0x3b0] ;  /* 0x00007600ff0477ac */ /* 0x000ee20008000a00 */
[----:B------:R-:W-:Y:S01]  /*0370*/  UMOV UR15, 0x400 ;  /* 0x00000400000f7882 */ /* 0x000fe20000000000 */
[----:B------:R-:W4:Y:S04]  /*0380*/  LDCU.64 UR28, c[0x0][0x358] ;  /* 0x00006b00ff1c77ac */ /* 0x000f280008000a00 */
[----:B------:R-:W3:Y:S08]  /*0390*/  S2UR UR16, SR_CTAID.Y ;  /* 0x00000000001079c3 */ /* 0x000ef00000002600 */
[----:B------:R-:W0:Y:S08]  /*03a0*/  S2UR UR6, SR_CgaCtaId ;  /* 0x00000000000679c3 */ /* 0x000e300000008800 */
[----:B------:R-:W4:Y:S01]  /*03b0*/  LDC.64 R4, c[0x0][0x380] ;  /* 0x0000e000ff047b82 */ /* 0x000f220000000a00 */
[----:B-1----:R-:W-:-:S06]  /*03c0*/  USHF.L.U32 UR70, UR70, 0x7, URZ ;  /* 0x0000000746467899 */ /* 0x002fcc00080006ff */
[----:B0-----:R-:W-:Y:S01]  /*03d0*/  IMAD.U32 R2, RZ, RZ, UR70 ;  /* 0x00000046ff027e24 */ /* 0x001fe2000f8e00ff */
[----:B------:R-:W0:Y:S01]  /*03e0*/  LDC R9, c[0x0][0x3b8] ;  /* 0x0000ee00ff097b82 */ /* 0x000e220000000800 */
[--C-:B--2---:R-:W-:Y:S01]  /*03f0*/  SHF.R.U32.HI R0, RZ, 0x7, R145.reuse ;  /* 0x00000007ff007819 */ /* 0x104fe20000011691 */
[----:B---3--:R-:W-:Y:S02]  /*0400*/  UIMAD UR4, UR16, UR4, URZ ;  /* 0x00000004100472a4 */ /* 0x008fe4000f8e02ff */
[----:B------:R-:W-:Y:S02]  /*0410*/  LOP3.LUT R3, R2, 0x7f, R145, 0xf8, !PT ;  /* 0x0000007f02037812 */ /* 0x000fe400078ef891 */
[----:B------:R-:W-:Y:S01]  /*0420*/  SGXT.U32 R6, R0, 0x1 ;  /* 0x000000010006781a */ /* 0x000fe20000000000 */
[----:B------:R-:W-:Y:S01]  /*0430*/  ULEA UR15, UR6, UR15, 0x18 ;  /* 0x0000000f060f7291 */ /* 0x000fe2000f8ec0ff */
[----:B------:R-:W-:Y:S01]  /*0440*/  BAR.SYNC.DEFER_BLOCKING 0x0 ;  /* 0x0000000000007b1d */ /* 0x000fe20000010000 */
[----:B------:R-:W-:Y:S01]  /*0450*/  IMAD R3, R3, UR5, RZ ;  /* 0x0000000503037c24 */ /* 0x000fe2000f8e02ff */
[----:B------:R-:W-:-:S04]  /*0460*/  USHF.R.S32.HI UR5, URZ, 0x1f, UR4 ;  /* 0x0000001fff057899 */ /* 0x000fc80008011404 */
[----:B------:R-:W-:Y:S02]  /*0470*/  SHF.R.S32.HI R2, RZ, 0x1f, R3 ;  /* 0x0000001fff027819 */ /* 0x000fe40000011403 */
[----:B------:R-:W1:Y:S01]  /*0480*/  LDC.64 R136, c[0x0][0x388] ;  /* 0x0000e200ff887b82 */ /* 0x000e620000000a00 */
[----:B----4-:R-:W-:Y:S01]  /*0490*/  IADD3 R7, P0, P1, R3, UR4, R4 ;  /* 0x0000000403077c10 */ /* 0x010fe2000f91e004 */
[----:B------:R-:W2:Y:S03]  /*04a0*/  LDCU UR4, c[0x0][0x3c8] ;  /* 0x00007900ff0477ac */ /* 0x000ea60008000800 */
[----:B------:R-:W-:Y:S01]  /*04b0*/  IADD3.X R3, PT, PT, R2, UR5, R5, P0, P1 ;  /* 0x0000000502037c10 */ /* 0x000fe200087e2405 */
[----:B0-----:R-:W-:-:S04]  /*04c0*/  IMAD R0, R6, R9, RZ ;  /* 0x0000000906007224 */ /* 0x001fc800078e02ff */
[----:B------:R-:W-:Y:S01]  /*04d0*/  IMAD R2, R9, 0x2, R0 ;  /* 0x0000000209027824 */ /* 0x000fe200078e0200 */
[----:B------:R-:W-:-:S03]  /*04e0*/  IADD3 R10, P0, PT, R0, R7, RZ ;  /* 0x00000007000a7210 */ /* 0x000fc60007f1e0ff */
[C---:B------:R-:W-:Y:S01]  /*04f0*/  IMAD R4, R9.reuse, 0x2, R2 ;  /* 0x0000000209047824 */ /* 0x040fe200078e0202 */
[----:B------:R-:W0:Y:S01]  /*0500*/  LDS R113, [UR15] ;  /* 0x0000000fff717984 */ /* 0x000e220008000800 */
[----:B------:R-:W-:Y:S01]  /*0510*/  BAR.SYNC.DEFER_BLOCKING 0x0 ;  /* 0x0000000000007b1d */ /* 0x000fe20000010000 */
[----:B------:R-:W-:Y:S01]  /*0520*/  IADD3 R12, P1, PT, R2, R7, RZ ;  /* 0x00000007020c7210 */ /* 0x000fe20007f3e0ff */
[C---:B------:R-:W-:Y:S01]  /*0530*/  IMAD R6, R9.reuse, 0x2, R4 ;  /* 0x0000000209067824 */ /* 0x040fe200078e0204 */
[----:B------:R-:W-:Y:S02]  /*0540*/  LEA.HI.X.SX32 R11, R0, R3, 0x1, P0 ;  /* 0x00000003000b7211 */ /* 0x000fe400000f0eff */
[----:B------:R-:W-:Y:S01]  /*0550*/  IADD3 R14, P0, PT, R4, R7, RZ ;  /* 0x00000007040e7210 */ /* 0x000fe20007f1e0ff */
[----:B------:R-:W-:Y:S01]  /*0560*/  IMAD R8, R9, 0x2, R6 ;  /* 0x0000000209087824 */ /* 0x000fe200078e0206 */
[----:B------:R-:W-:Y:S02]  /*0570*/  LEA.HI.X.SX32 R13, R2, R3, 0x1, P1 ;  /* 0x00000003020d7211 */ /* 0x000fe400008f0eff */
[----:B------:R-:W-:-:S02]  /*0580*/  IADD3 R16, P1, PT, R6, R7, RZ ;  /* 0x0000000706107210 */ /* 0x000fc40007f3e0ff */
[-C--:B------:R-:W-:Y:S02]  /*0590*/  LEA.HI.X.SX32 R15, R4, R3.reuse, 0x1, P0 ;  /* 0x00000003040f7211 */ /* 0x080fe400000f0eff */
[----:B------:R-:W-:Y:S01]  /*05a0*/  LEA.HI.X.SX32 R17, R6, R3, 0x1, P1 ;  /* 0x0000000306117211 */ /* 0x000fe200008f0eff */
[----:B------:R-:W-:Y:S01]  /*05b0*/  IMAD R6, R9, 0x2, R8 ;  /* 0x0000000209067824 */ /* 0x000fe200078e0208 */
[----:B------:R-:W-:-:S04]  /*05c0*/  IADD3 R18, P0, PT, R8, R7, RZ ;  /* 0x0000000708127210 */ /* 0x000fc80007f1e0ff */
[----:B------:R-:W-:Y:S01]  /*05d0*/  LEA.HI.X.SX32 R19, R8, R3, 0x1, P0 ;  /* 0x0000000308137211 */ /* 0x000fe200000f0eff */
[C---:B------:R-:W-:Y:S01]  /*05e0*/  IMAD R8, R9.reuse, 0x2, R6 ;  /* 0x0000000209087824 */ /* 0x040fe200078e0206 */
[C---:B------:R-:W-:Y:S01]  /*05f0*/  IADD3 R20, P0, PT, R6.reuse, R7, RZ ;  /* 0x0000000706147210 */ /* 0x040fe20007f1e0ff */
[----:B------:R3:W5:Y:S03]  /*0600*/  LDG.E.U8 R0, desc[UR28][R10.64] ;  /* 0x0000001c0a007981 */ /* 0x000766000c1e1100 */
[----:B------:R-:W-:Y:S02]  /*0610*/  LEA.HI.X.SX32 R21, R6, R3, 0x1, P0 ;  /* 0x0000000306157211 */ /* 0x000fe400000f0eff */
[----:B------:R-:W-:Y:S01]  /*0620*/  IADD3 R22, P0, PT, R8, R7, RZ ;  /* 0x0000000708167210 */ /* 0x000fe20007f1e0ff */
[----:B------:R4:W5:Y:S04]  /*0630*/  LDG.E.U8 R2, desc[UR28][R12.64] ;  /* 0x0000001c0c027981 */ /* 0x000968000c1e1100 */
[----:B------:R0:W5:Y:S01]  /*0640*/  LDG.E.U8 R4, desc[UR28][R14.64] ;  /* 0x0000001c0e047981 */ /* 0x000162000c1e1100 */
[----:B---3--:R-:W-:-:S03]  /*0650*/  IMAD R10, R9, 0x2, R8 ;  /* 0x00000002090a7824 */ /* 0x008fc600078e0208 */
[----:B------:R3:W5:Y:S01]  /*0660*/  LDG.E.U8 R5, desc[UR28][R16.64] ;  /* 0x0000001c10057981 */ /* 0x000762000c1e1100 */
[C---:B----4-:R-:W-:Y:S01]  /*0670*/  IMAD R12, R9.reuse, 0x2, R10 ;  /* 0x00000002090c7824 */ /* 0x050fe200078e020a */
[----:B------:R-:W-:Y:S02]  /*0680*/  LEA.HI.X.SX32 R23, R8, R3, 0x1, P0 ;  /* 0x0000000308177211 */ /* 0x000fe400000f0eff */
[----:B------:R4:W5:Y:S01]  /*0690*/  LDG.E.U8 R6, desc[UR28][R18.64] ;  /* 0x0000001c12067981 */ /* 0x000962000c1e1100 */
[-C--:B------:R-:W-:Y:S01]  /*06a0*/  IADD3 R24, P1, PT, R10, R7.reuse, RZ ;  /* 0x000000070a187210 */ /* 0x080fe20007f3e0ff */
[C---:B0-----:R-:W-:Y:S01]  /*06b0*/  IMAD R14, R9.reuse, 0x2, R12 ;  /* 0x00000002090e7824 */ /* 0x041fe200078e020c */
[----:B------:R-:W-:Y:S01]  /*06c0*/  IADD3 R26, P0, PT, R12, R7, RZ ;  /* 0x000000070c1a7210 */ /* 0x000fe20007f1e0ff */
[----:B------:R0:W5:Y:S01]  /*06d0*/  LDG.E.U8 R8, desc[UR28][R20.64] ;  /* 0x0000001c14087981 */ /* 0x000162000c1e1100 */
[-C--:B------:R-:W-:Y:S02]  /*06e0*/  LEA.HI.X.SX32 R25, R10, R3.reuse, 0x1, P1 ;  /* 0x000000030a197211 */ /* 0x080fe400008f0eff */
[----:B------:R-:W-:Y:S01]  /*06f0*/  LEA.HI.X.SX32 R27, R12, R3, 0x1, P0 ;  /* 0x000000030c1b7211 */ /* 0x000fe200000f0eff */
[C---:B------:R-:W-:Y:S01]  /*0700*/  IMAD R28, R9.reuse, 0x2, R14 ;  /* 0x00000002091c7824 */ /* 0x040fe200078e020e */
[C---:B---3--:R-:W-:Y:S01]  /*0710*/  IADD3 R16, P0, PT, R14.reuse, R7, RZ ;  /* 0x000000070e107210 */ /* 0x048fe20007f1e0ff */
[----:B------:R3:W5:Y:S03]  /*0720*/  LDG.E.U8 R10, desc[UR28][R22.64] ;  /* 0x0000001c160a7981 */ /* 0x000766000c1e1100 */
[----:B------:R-:W-:Y:S01]  /*0730*/  LEA.HI.X.SX32 R17, R14, R3, 0x1, P0 ;  /* 0x000000030e117211 */ /* 0x000fe200000f0eff */
[C---:B------:R-:W-:Y:S01]  /*0740*/  IMAD R14, R9.reuse, 0x2, R28 ;  /* 0x00000002090e7824 */ /* 0x040fe200078e021c */
[C---:B----4-:R-:W-:Y:S01]  /*0750*/  IADD3 R18, P0, PT, R28.reuse, R7, RZ ;  /* 0x000000071c127210 */ /* 0x050fe20007f1e0ff */
[----:B------:R4:W5:Y:S02]  /*0760*/  LDG.E.U8 R11, desc[UR28][R24.64] ;  /* 0x0000001c180b7981 */ /* 0x000964000c1e1100 */
[C---:B------:R-:W-:Y:S01]  /*0770*/  IMAD R30, R9.reuse, 0x2, R14 ;  /* 0x00000002091e7824 */ /* 0x040fe200078e020e */
[----:B------:R-:W-:Y:S01]  /*0780*/  LEA.HI.X.SX32 R19, R28, R3, 0x1, P0 ;  /* 0x000000031c137211 */ /* 0x000fe200000f0eff */
[----:B------:R1:W5:Y:S01]  /*0790*/  LDG.E.U8 R12, desc[UR28][R26.64] ;  /* 0x0000001c1a0c7981 */ /* 0x000362000c1e1100 */
[-C--:B0-----:R-:W-:Y:S01]  /*07a0*/  IADD3 R20, P1, PT, R14, R7.reuse, RZ ;  /* 0x000000070e147210 */ /* 0x081fe20007f3e0ff */
[----:B------:R-:W-:Y:S01]  /*07b0*/  IMAD R28, R9, 0x2, R30 ;  /* 0x00000002091c7824 */ /* 0x000fe200078e021e */
[----:B---3--:R-:W-:Y:S01]  /*07c0*/  IADD3 R22, P0, PT, R30, R7, RZ ;  /* 0x000000071e167210 */ /* 0x008fe20007f1e0ff */
[----:B------:R-:W5:Y:S01]  /*07d0*/  LDG.E.U8 R13, desc[UR28][R16.64] ;  /* 0x0000001c100d7981 */ /* 0x000f62000c1e1100 */
[----:B------:R-:W-:-:S02]  /*07e0*/  LEA.HI.X.SX32 R21, R14, R3, 0x1, P1 ;  /* 0x000000030e157211 */ /* 0x000fc400008f0eff */
[----:B------:R-:W-:Y:S01]  /*07f0*/  LEA.HI.X.SX32 R23, R30, R3, 0x1, P0 ;  /* 0x000000031e177211 */ /* 0x000fe200000f0eff */
[C---:B------:R-:W-:Y:S01]  /*0800*/  IMAD R30, R9.reuse, 0x2, R28 ;  /* 0x00000002091e7824 */ /* 0x040fe200078e021c */
[C---:B----4-:R-:W-:Y:S01]  /*0810*/  IADD3 R24, P0, PT, R28.reuse, R7, RZ ;  /* 0x000000071c187210 */ /* 0x050fe20007f1e0ff */
[----:B------:R0:W5:Y:S02]  /*0820*/  LDG.E.U8 R15, desc[UR28][R20.64] ;  /* 0x0000001c140f7981 */ /* 0x000164000c1e1100 */
[C---:B------:R-:W-:Y:S01]  /*0830*/  IMAD R32, R9.reuse, 0x2, R30 ;  /* 0x0000000209207824 */ /* 0x040fe200078e021e */
[----:B------:R-:W-:Y:S01]  /*0840*/  LEA.HI.X.SX32 R25, R28, R3, 0x1, P0 ;  /* 0x000000031c197211 */ /* 0x000fe200000f0eff */
[----:B------:R3:W5:Y:S02]  /*0850*/  LDG.E.U8 R16, desc[UR28][R22.64] ;  /* 0x0000001c16107981 */ /* 0x000764000c1e1100 */
[C---:B------:R-:W-:Y:S01]  /*0860*/  IMAD R34, R9.reuse, 0x2, R32 ;  /* 0x0000000209227824 */ /* 0x040fe200078e0220 */
[C---:B-1----:R-:W-:Y:S01]  /*0870*/  IADD3 R26, P0, PT, R30.reuse, R7, RZ ;  /* 0x000000071e1a7210 */ /* 0x042fe20007f1e0ff */
[----:B------:R1:W5:Y:S02]  /*0880*/  LDG.E.U8 R17, desc[UR28][R24.64] ;  /* 0x0000001c18117981 */ /* 0x000364000c1e1100 */
[C---:B0-----:R-:W-:Y:S01]  /*0890*/  IMAD R20, R9.reuse, 0x2, R34 ;  /* 0x0000000209147824 */ /* 0x041fe200078e0222 */
[----:B------:R-:W-:Y:S01]  /*08a0*/  LEA.HI.X.SX32 R27, R30, R3, 0x1, P0 ;  /* 0x000000031e1b7211 */ /* 0x000fe200000f0eff */
[----:B------:R-:W5:Y:S01]  /*08b0*/  LDG.E.U8 R14, desc[UR28][R18.64] ;  /* 0x0000001c120e7981 */ /* 0x000f62000c1e1100 */
[-C--:B------:R-:W-:Y:S01]  /*08c0*/  IADD3 R28, P1, PT, R32, R7.reuse, RZ ;  /* 0x00000007201c7210 */ /* 0x080fe20007f3e0ff */
[----:B---3--:R-:W-:Y:S01]  /*08d0*/  IMAD R22, R9, 0x2, R20 ;  /* 0x0000000209167824 */ /* 0x008fe200078e0214 */
[----:B------:R-:W-:-:S02]  /*08e0*/  IADD3 R30, P0, PT, R34, R7, RZ ;  /* 0x00000007221e7210 */ /* 0x000fc40007f1e0ff */
[-C--:B------:R-:W-:Y:S01]  /*08f0*/  LEA.HI.X.SX32 R29, R32, R3.reuse, 0x1, P1 ;  /* 0x00000003201d7211 */ /* 0x080fe200008f0eff */
[C---:B------:R-:W-:Y:S01]  /*0900*/  IMAD R38, R9.reuse, 0x2, R22 ;  /* 0x0000000209267824 */ /* 0x040fe200078e0216 */
[----:B------:R-:W-:Y:S02]  /*0910*/  LEA.HI.X.SX32 R31, R34, R3, 0x1, P0 ;  /* 0x00000003221f7211 */ /* 0x000fe400000f0eff */
[-C--:B------:R-:W-:Y:S01]  /*0920*/  IADD3 R32, P0, PT, R20, R7.reuse, RZ ;  /* 0x0000000714207210 */ /* 0x080fe20007f1e0ff */
[----:B-1----:R-:W-:Y:S01]  /*0930*/  IMAD R24, R9, 0x2, R38 ;  /* 0x0000000209187824 */ /* 0x002fe200078e0226 */
[----:B------:R-:W-:Y:S01]  /*0940*/  IADD3 R36, P1, PT, R38, R7, RZ ;  /* 0x0000000726247210 */ /* 0x000fe20007f3e0ff */
[----:B------:R0:W5:Y:S01]  /*0950*/  LDG.E.U8 R18, desc[UR28][R26.64] ;  /* 0x0000001c1a127981 */ /* 0x000162000c1e1100 */
[----:B------:R-:W-:Y:S02]  /*0960*/  LEA.HI.X.SX32 R33, R20, R3, 0x1, P0 ;  /* 0x0000000314217211 */ /* 0x000fe400000f0eff */
[----:B------:R-:W-:Y:S01]  /*0970*/  IADD3 R34, P0, PT, R22, R7, RZ ;  /* 0x0000000716227210 */ /* 0x000fe20007f1e0ff */
[----:B------:R1:W5:Y:S01]  /*0980*/  LDG.E.U8 R19, desc[UR28][R28.64] ;  /* 0x0000001c1c137981 */ /* 0x000362000c1e1100 */
[----:B------:R-:W-:-:S02]  /*0990*/  LEA.HI.X.SX32 R37, R38, R3, 0x1, P1 ;  /* 0x0000000326257211 */ /* 0x000fc400008f0eff */
[----:B------:R-:W-:Y:S01]  /*09a0*/  LEA.HI.X.SX32 R35, R22, R3, 0x1, P0 ;  /* 0x0000000316237211 */ /* 0x000fe200000f0eff */
[----:B------:R3:W5:Y:S01]  /*09b0*/  LDG.E.U8 R20, desc[UR28][R30.64] ;  /* 0x0000001c1e147981 */ /* 0x000762000c1e1100 */
[C---:B------:R-:W-:Y:S01]  /*09c0*/  IADD3 R38, P0, PT, R24.reuse, R7, RZ ;  /* 0x0000000718267210 */ /* 0x040fe20007f1e0ff */
[C---:B0-----:R-:W-:Y:S02]  /*09d0*/  IMAD R26, R9.reuse, 0x2, R24 ;  /* 0x00000002091a7824 */ /* 0x041fe400078e0218 */
[----:B------:R0:W5:Y:S01]  /*09e0*/  LDG.E.U8 R22, desc[UR28][R34.64] ;  /* 0x0000001c22167981 */ /* 0x000162000c1e1100 */
[----:B------:R-:W-:Y:S01]  /*09f0*/  LEA.HI.X.SX32 R39, R24, R3, 0x1, P0 ;  /* 0x0000000318277211 */ /* 0x000fe200000f0eff */
[C---:B------:R-:W-:Y:S01]  /*0a00*/  IMAD R40, R9.reuse, 0x2, R26 ;  /* 0x0000000209287824 */ /* 0x040fe200078e021a */
[C---:B-1----:R-:W-:Y:S01]  /*0a10*/  IADD3 R28, P0, PT, R26.reuse, R7, RZ ;  /* 0x000000071a1c7210 */ /* 0x042fe20007f1e0ff */
[----:B------:R1:W5:Y:S03]  /*0a20*/  LDG.E.U8 R21, desc[UR28][R32.64] ;  /* 0x0000001c20157981 */ /* 0x000366000c1e1100 */
[----:B------:R-:W-:Y:S01]  /*0a30*/  LEA.HI.X.SX32 R29, R26, R3, 0x1, P0 ;  /* 0x000000031a1d7211 */ /* 0x000fe200000f0eff */
[C---:B------:R-:W-:Y:S01]  /*0a40*/  IMAD R26, R9.reuse, 0x2, R40 ;  /* 0x00000002091a7824 */ /* 0x040fe200078e0228 */
[C---:B---3--:R-:W-:Y:S01]  /*0a50*/  IADD3 R30, P0, PT, R40.reuse, R7, RZ ;  /* 0x00000007281e7210 */ /* 0x048fe20007f1e0ff */
[----:B------:R3:W5:Y:S02]  /*0a60*/  LDG.E.U8 R23, desc[UR28][R36.64] ;  /* 0x0000001c24177981 */ /* 0x000764000c1e1100 */
[C---:B------:R-:W-:Y:S01]  /*0a70*/  IMAD R42, R9.reuse, 0x2, R26 ;  /* 0x00000002092a7824 */ /* 0x040fe200078e021a */
[----:B------:R-:W-:Y:S01]  /*0a80*/  LEA.HI.X.SX32 R31, R40, R3, 0x1, P0 ;  /* 0x00000003281f7211 */ /* 0x000fe200000f0eff */
[----:B------:R4:W5:Y:S02]  /*0a90*/  LDG.E.U8 R24, desc[UR28][R38.64] ;  /* 0x0000001c26187981 */ /* 0x000964000c1e1100 */
[C---:B------:R-:W-:Y:S01]  /*0aa0*/  IMAD R40, R9.reuse, 0x2, R42 ;  /* 0x0000000209287824 */ /* 0x040fe200078e022a */
[C---:B0-----:R-:W-:Y:S01]  /*0ab0*/  IADD3 R34, P0, PT, R42.reuse, R7, RZ ;  /* 0x000000072a227210 */ /* 0x041fe20007f1e0ff */
[----:B------:R-:W5:Y:S03]  /*0ac0*/  LDG.E.U8 R25, desc[UR28][R28.64] ;  /* 0x0000001c1c197981 */ /* 0x000f66000c1e1100 */
[----:B------:R-:W-:Y:S01]  /*0ad0*/  LEA.HI.X.SX32 R35, R42, R3, 0x1, P0 ;  /* 0x000000032a237211 */ /* 0x000fe200000f0eff */
[----:B------:R-:W-:Y:S01]  /*0ae0*/  IMAD R42, R9, 0x2, R40 ;  /* 0x00000002092a7824 */ /* 0x000fe200078e0228 */
[----:B-1----:R-:W-:-:S02]  /*0af0*/  IADD3 R32, P1, PT, R26, R7, RZ ;  /* 0x000000071a207210 */ /* 0x002fc40007f3e0ff */
[----:B---3--:R-:W-:Y:S01]  /*0b00*/  IADD3 R36, P0, PT, R40, R7, RZ ;  /* 0x0000000728247210 */ /* 0x008fe20007f1e0ff */
[C---:B------:R-:W-:Y:S01]  /*0b10*/  IMAD R44, R9.reuse, 0x2, R42 ;  /* 0x00000002092c7824 */ /* 0x040fe200078e022a */
[-C--:B------:R-:W-:Y:S01]  /*0b20*/  LEA.HI.X.SX32 R33, R26, R3.reuse, 0x1, P1 ;  /* 0x000000031a217211 */ /* 0x080fe200008f0eff */
[----:B------:R-:W5:Y:S01]  /*0b30*/  LDG.E.U8 R28, desc[UR28][R34.64] ;  /* 0x0000001c221c7981 */ /* 0x000f62000c1e1100 */
[----:B------:R-:W-:Y:S01]  /*0b40*/  LEA.HI.X.SX32 R37, R40, R3, 0x1, P0 ;  /* 0x0000000328257211 */ /* 0x000fe200000f0eff */
[----:B------:R-:W-:Y:S01]  /*0b50*/  IMAD R46, R9, 0x2, R44 ;  /* 0x00000002092e7824 */ /* 0x000fe200078e022c */
[-C--:B----4-:R-:W-:Y:S01]  /*0b60*/  IADD3 R38, P0, PT, R42, R7.reuse, RZ ;  /* 0x000000072a267210 */ /* 0x090fe20007f1e0ff */
[----:B------:R0:W5:Y:S01]  /*0b70*/  LDG.E.U8 R27, desc[UR28][R32.64] ;  /* 0x0000001c201b7981 */ /* 0x000162000c1e1100 */
[----:B------:R-:W-:Y:S02]  /*0b80*/  IADD3 R40, P1, PT, R44, R7, RZ ;  /* 0x000000072c287210 */ /* 0x000fe40007f3e0ff */
[----:B------:R-:W-:Y:S01]  /*0b90*/  LEA.HI.X.SX32 R39, R42, R3, 0x1, P0 ;  /* 0x000000032a277211 */ /* 0x000fe200000f0eff */
[----:B------:R1:W5:Y:S01]  /*0ba0*/  LDG.E.U8 R29, desc[UR28][R36.64] ;  /* 0x0000001c241d7981 */ /* 0x000362000c1e1100 */
[----:B------:R-:W-:-:S03]  /*0bb0*/  IADD3 R42, P0, PT, R46, R7, RZ ;  /* 0x000000072e2a7210 */ /* 0x000fc60007f1e0ff */
[----:B------:R-:W5:Y:S01]  /*0bc0*/  LDG.E.U8 R26, desc[UR28][R30.64] ;  /* 0x0000001c1e1a7981 */ /* 0x000f62000c1e1100 */
[----:B0-----:R-:W-:Y:S01]  /*0bd0*/  IMAD R32, R9, 0x2, R46 ;  /* 0x0000000209207824 */ /* 0x001fe200078e022e */
[----:B------:R-:W-:-:S03]  /*0be0*/  LEA.HI.X.SX32 R41, R44, R3, 0x1, P1 ;  /* 0x000000032c297211 */ /* 0x000fc600008f0eff */
[C---:B------:R-:W-:Y:S01]  /*0bf0*/  IMAD R34, R9.reuse, 0x2, R32 ;  /* 0x0000000209227824 */ /* 0x040fe200078e0220 */
[----:B------:R-:W-:Y:S02]  /*0c00*/  LEA.HI.X.SX32 R43, R46, R3, 0x1, P0 ;  /* 0x000000032e2b7211 */ /* 0x000fe400000f0eff */
[C---:B------:R-:W-:Y:S01]  /*0c10*/  IADD3 R44, P0, PT, R32.reuse, R7, RZ ;  /* 0x00000007202c7210 */ /* 0x040fe20007f1e0ff */
[C---:B------:R-:W-:Y:S01]  /*0c20*/  IMAD R50, R9.reuse, 0x2, R34 ;  /* 0x0000000209327824 */ /* 0x040fe200078e0222 */
[----:B------:R0:W5:Y:S02]  /*0c30*/  LDG.E.U8 R30, desc[UR28][R38.64] ;  /* 0x0000001c261e7981 */ /* 0x000164000c1e1100 */
[----:B------:R-:W-:Y:S01]  /*0c40*/  LEA.HI.X.SX32 R45, R32, R3, 0x1, P0 ;  /* 0x00000003202d7211 */ /* 0x000fe200000f0eff */
[----:B-1----:R-:W-:Y:S01]  /*0c50*/  IMAD R36, R9, 0x2, R50 ;  /* 0x0000000209247824 */ /* 0x002fe200078e0232 */
[-C--:B------:R-:W-:Y:S01]  /*0c60*/  IADD3 R46, P0, PT, R34, R7.reuse, RZ ;  /* 0x00000007222e7210 */ /* 0x080fe20007f1e0ff */
[----:B------:R1:W5:Y:S01]  /*0c70*/  LDG.E.U8 R31, desc[UR28][R40.64] ;  /* 0x0000001c281f7981 */ /* 0x000362000c1e1100 */
[----:B------:R-:W-:-:S02]  /*0c80*/  IADD3 R48, P1, PT, R50, R7, RZ ;  /* 0x0000000732307210 */ /* 0x000fc40007f3e0ff */
[-C--:B------:R-:W-:Y:S01]  /*0c90*/  LEA.HI.X.SX32 R47, R34, R3.reuse, 0x1, P0 ;  /* 0x00000003222f7211 */ /* 0x080fe200000f0eff */
[----:B------:R3:W5:Y:S01]  /*0ca0*/  LDG.E.U8 R32, desc[UR28][R42.64] ;  /* 0x0000001c2a207981 */ /* 0x000762000c1e1100 */
[----:B------:R-:W-:Y:S01]  /*0cb0*/  LEA.HI.X.SX32 R49, R50, R3, 0x1, P1 ;  /* 0x0000000332317211 */ /* 0x000fe200008f0eff */
[C---:B0-----:R-:W-:Y:S01]  /*0cc0*/  IMAD R38, R9.reuse, 0x2, R36 ;  /* 0x0000000209267824 */ /* 0x041fe200078e0224 */
[C---:B------:R-:W-:Y:S01]  /*0cd0*/  IADD3 R50, P0, PT, R36.reuse, R7, RZ ;  /* 0x0000000724327210 */ /* 0x040fe20007f1e0ff */
[----:B------:R0:W5:Y:S03]  /*0ce0*/  LDG.E.U8 R34, desc[UR28][R46.64] ;  /* 0x0000001c2e227981 */ /* 0x000166000c1e1100 */
        /* <DEDUP_REMOVED lines=208> */
[----:B-1----:R-:W-:-:S03]  /*19f0*/  IADD3 R96, P0, PT, R100, R7, RZ ;  /* 0x0000000764607210 */ /* 0x002fc60007f1e0ff */
[C---:B------:R-:W-:Y:S01]  /*1a00*/  IMAD R104, R9.reuse, 0x2, R102 ;  /* 0x0000000209687824 */ /* 0x040fe200078e0266 */
[----:B---3--:R-:W-:Y:S01]  /*1a10*/  IADD3 R92, P1, PT, R86, R7, RZ ;  /* 0x00000007565c7210 */ /* 0x008fe20007f3e0ff */
[----:B------:R-:W5:Y:S01]  /*1a20*/  LDG.E.U8 R88, desc[UR28][R94.64] ;  /* 0x0000001c5e587981 */ /* 0x000f62000c1e1100 */
[----:B------:R-:W-:Y:S01]  /*1a30*/  LEA.HI.X.SX32 R97, R100, R3, 0x1, P0 ;  /* 0x0000000364617211 */ /* 0x000fe200000f0eff */
[C---:B------:R-:W-:Y:S01]  /*1a40*/  IMAD R106, R9.reuse, 0x2, R104 ;  /* 0x00000002096a7824 */ /* 0x040fe200078e0268 */
[----:B----4-:R-:W-:Y:S02]  /*1a50*/  IADD3 R98, P0, PT, R102, R7, RZ ;  /* 0x0000000766627210 */ /* 0x010fe40007f1e0ff */
[-C--:B------:R-:W-:Y:S01]  /*1a60*/  LEA.HI.X.SX32 R93, R86, R3.reuse, 0x1, P1 ;  /* 0x00000003565d7211 */ /* 0x080fe200008f0eff */
[----:B------:R-:W5:Y:S01]  /*1a70*/  LDG.E.U8 R89, desc[UR28][R96.64] ;  /* 0x0000001c60597981 */ /* 0x000f62000c1e1100 */
[----:B------:R-:W-:Y:S01]  /*1a80*/  LEA.HI.X.SX32 R99, R102, R3, 0x1, P0 ;  /* 0x0000000366637211 */ /* 0x000fe200000f0eff */
[----:B------:R-:W-:-:S02]  /*1a90*/  IMAD R102, R9, 0x2, R106 ;  /* 0x0000000209667824 */ /* 0x000fc400078e026a */
[----:B------:R0:W5:Y:S02]  /*1aa0*/  LDG.E.U8 R86, desc[UR28][R90.64] ;  /* 0x0000001c5a567981 */ /* 0x000164000c1e1100 */
[----:B------:R-:W-:Y:S02]  /*1ab0*/  IMAD R108, R9, 0x2, R102 ;  /* 0x00000002096c7824 */ /* 0x000fe400078e0266 */
[----:B------:R1:W5:Y:S01]  /*1ac0*/  LDG.E.U8 R87, desc[UR28][R92.64] ;  /* 0x0000001c5c577981 */ /* 0x000362000c1e1100 */
[----:B0-----:R-:W-:-:S04]  /*1ad0*/  IADD3 R90, P0, PT, R106, R7, RZ ;  /* 0x000000076a5a7210 */ /* 0x001fc80007f1e0ff */
[----:B------:R-:W-:Y:S02]  /*1ae0*/  LEA.HI.X.SX32 R91, R106, R3, 0x1, P0 ;  /* 0x000000036a5b7211 */ /* 0x000fe400000f0eff */
[-C--:B-1----:R-:W-:Y:S02]  /*1af0*/  IADD3 R92, P0, PT, R102, R7.reuse, RZ ;  /* 0x00000007665c7210 */ /* 0x082fe40007f1e0ff */
[----:B------:R-:W-:Y:S01]  /*1b00*/  IADD3 R100, P1, PT, R104, R7, RZ ;  /* 0x0000000768647210 */ /* 0x000fe20007f3e0ff */
[----:B------:R-:W5:Y:S01]  /*1b10*/  LDG.E.U8 R106, desc[UR28][R90.64] ;  /* 0x0000001c5a6a7981 */ /* 0x000f62000c1e1100 */
[-C--:B------:R-:W-:Y:S01]  /*1b20*/  LEA.HI.X.SX32 R93, R102, R3.reuse, 0x1, P0 ;  /* 0x00000003665d7211 */ /* 0x080fe200000f0eff */
[C---:B------:R-:W-:Y:S01]  /*1b30*/  IMAD R102, R9.reuse, 0x2, R108 ;  /* 0x0000000209667824 */ /* 0x040fe200078e026c */
[----:B------:R-:W-:Y:S02]  /*1b40*/  LEA.HI.X.SX32 R101, R104, R3, 0x1, P1 ;  /* 0x0000000368657211 */ /* 0x000fe400008f0eff */
[-C--:B------:R-:W-:Y:S01]  /*1b50*/  IADD3 R94, P0, PT, R108, R7.reuse, RZ ;  /* 0x000000076c5e7210 */ /* 0x080fe20007f1e0ff */
[----:B------:R-:W-:Y:S01]  /*1b60*/  IMAD R110, R9, 0x2, R102 ;  /* 0x00000002096e7824 */ /* 0x000fe200078e0266 */
[----:B------:R-:W-:Y:S01]  /*1b70*/  IADD3 R96, P1, PT, R102, R7, RZ ;  /* 0x0000000766607210 */ /* 0x000fe20007f3e0ff */
[----:B------:R0:W5:Y:S01]  /*1b80*/  LDG.E.U8 R105, desc[UR28][R100.64] ;  /* 0x0000001c64697981 */ /* 0x000162000c1e1100 */
[----:B------:R-:W-:-:S03]  /*1b90*/  LEA.HI.X.SX32 R95, R108, R3, 0x1, P0 ;  /* 0x000000036c5f7211 */ /* 0x000fc600000f0eff */
[----:B------:R1:W5:Y:S01]  /*1ba0*/  LDG.E.U8 R104, desc[UR28][R98.64] ;  /* 0x0000001c62687981 */ /* 0x000362000c1e1100 */
[----:B------:R-:W-:-:S03]  /*1bb0*/  LEA.HI.X.SX32 R97, R102, R3, 0x1, P1 ;  /* 0x0000000366617211 */ /* 0x000fc600008f0eff */
[----:B------:R3:W5:Y:S01]  /*1bc0*/  LDG.E.U8 R107, desc[UR28][R92.64] ;  /* 0x0000001c5c6b7981 */ /* 0x000762000c1e1100 */
[----:B0-----:R-:W-:-:S03]  /*1bd0*/  IMAD R100, R9, 0x2, R110 ;  /* 0x0000000209647824 */ /* 0x001fc600078e026e */
[----:B------:R0:W5:Y:S01]  /*1be0*/  LDG.E.U8 R108, desc[UR28][R94.64] ;  /* 0x0000001c5e6c7981 */ /* 0x000162000c1e1100 */
[C---:B-1----:R-:W-:Y:S01]  /*1bf0*/  IADD3 R98, P0, PT, R110.reuse, R7, RZ ;  /* 0x000000076e627210 */ /* 0x042fe20007f1e0ff */
[C---:B------:R-:W-:Y:S02]  /*1c00*/  IMAD R102, R9.reuse, 0x2, R100 ;  /* 0x0000000209667824 */ /* 0x040fe400078e0264 */
[----:B------:R1:W5:Y:S01]  /*1c10*/  LDG.E.U8 R109, desc[UR28][R96.64] ;  /* 0x0000001c606d7981 */ /* 0x000362000c1e1100 */
[----:B------:R-:W-:Y:S01]  /*1c20*/  LEA.HI.X.SX32 R99, R110, R3, 0x1, P0 ;  /* 0x000000036e637211 */ /* 0x000fe200000f0eff */
[----:B------:R-:W-:Y:S01]  /*1c30*/  IMAD R112, R9, 0x2, R102 ;  /* 0x0000000209707824 */ /* 0x000fe200078e0266 */
[----:B------:R-:W-:-:S03]  /*1c40*/  IADD3 R90, P0, PT, R100, R7, RZ ;  /* 0x00000007645a7210 */ /* 0x000fc60007f1e0ff */
[C---:B------:R-:W-:Y:S01]  /*1c50*/  IMAD R114, R9.reuse, 0x2, R112 ;  /* 0x0000000209727824 */ /* 0x040fe200078e0270 */
[----:B------:R-:W-:Y:S01]  /*1c60*/  LEA.HI.X.SX32 R91, R100, R3, 0x1, P0 ;  /* 0x00000003645b7211 */ /* 0x000fe200000f0eff */
[----:B------:R-:W5:Y:S01]  /*1c70*/  LDG.E.U8 R110, desc[UR28][R98.64] ;  /* 0x0000001c626e7981 */ /* 0x000f62000c1e1100 */
[-C--:B---3--:R-:W-:Y:S02]  /*1c80*/  IADD3 R92, P0, PT, R102, R7.reuse, RZ ;  /* 0x00000007665c7210 */ /* 0x088fe40007f1e0ff */
[----:B------:R-:W-:Y:S01]  /*1c90*/  IADD3 R100, P1, PT, R112, R7, RZ ;  /* 0x0000000770647210 */ /* 0x000fe20007f3e0ff */
[----:B------:R3:W5:Y:S01]  /*1ca0*/  LDG.E.U8 R111, desc[UR28][R90.64] ;  /* 0x0000001c5a6f7981 */ /* 0x000762000c1e1100 */
[----:B------:R-:W-:Y:S01]  /*1cb0*/  LEA.HI.X.SX32 R93, R102, R3, 0x1, P0 ;  /* 0x00000003665d7211 */ /* 0x000fe200000f0eff */
[----:B------:R-:W-:Y:S01]  /*1cc0*/  IMAD R102, R9, 0x2, R114 ;  /* 0x0000000209667824 */ /* 0x000fe200078e0272 */
[----:B0-----:R-:W-:-:S04]  /*1cd0*/  IADD3 R94, P0, PT, R114, R7, RZ ;  /* 0x00000007725e7210 */ /* 0x001fc80007f1e0ff */
[----:B------:R-:W-:Y:S01]  /*1ce0*/  LEA.HI.X.SX32 R95, R114, R3, 0x1, P0 ;  /* 0x00000003725f7211 */ /* 0x000fe200000f0eff */
[C---:B------:R-:W-:Y:S01]  /*1cf0*/  IMAD R114, R9.reuse, 0x2, R102 ;  /* 0x0000000209727824 */ /* 0x040fe200078e0266 */
[----:B-1----:R-:W-:Y:S02]  /*1d00*/  IADD3 R96, P0, PT, R102, R7, RZ ;  /* 0x0000000766607210 */ /* 0x002fe40007f1e0ff */
[-C--:B------:R-:W-:Y:S01]  /*1d10*/  LEA.HI.X.SX32 R101, R112, R3.reuse, 0x1, P1 ;  /* 0x0000000370657211 */ /* 0x080fe200008f0eff */
[----:B------:R-:W5:Y:S01]  /*1d20*/  LDG.E.U8 R120, desc[UR28][R94.64] ;  /* 0x0000001c5e787981 */ /* 0x000f62000c1e1100 */
[----:B------:R-:W-:Y:S01]  /*1d30*/  LEA.HI.X.SX32 R97, R102, R3, 0x1, P0 ;  /* 0x0000000366617211 */ /* 0x000fe200000f0eff */
[C---:B------:R-:W-:Y:S01]  /*1d40*/  IMAD R102, R9.reuse, 0x2, R114 ;  /* 0x0000000209667824 */ /* 0x040fe200078e0272 */
[-C--:B---3--:R-:W-:Y:S01]  /*1d50*/  IADD3 R90, P0, PT, R114, R7.reuse, RZ ;  /* 0x00000007725a7210 */ /* 0x088fe20007f1e0ff */
[----:B------:R0:W5:Y:S02]  /*1d60*/  LDG.E.U8 R117, desc[UR28][R100.64] ;  /* 0x0000001c64757981 */ /* 0x000164000c1e1100 */
[----:B------:R-:W-:Y:S01]  /*1d70*/  IMAD R116, R9, 0x2, R102 ;  /* 0x0000000209747824 */ /* 0x000fe200078e0266 */
[----:B------:R-:W-:Y:S01]  /*1d80*/  IADD3 R98, P1, PT, R102, R7, RZ ;  /* 0x0000000766627210 */ /* 0x000fe20007f3e0ff */
[----:B------:R1:W5:Y:S01]  /*1d90*/  LDG.E.U8 R112, desc[UR28][R92.64] ;  /* 0x0000001c5c707981 */ /* 0x000362000c1e1100 */
[----:B------:R-:W-:-:S02]  /*1da0*/  LEA.HI.X.SX32 R91, R114, R3, 0x1, P0 ;  /* 0x00000003725b7211 */ /* 0x000fc400000f0eff */
[----:B------:R-:W-:Y:S01]  /*1db0*/  LEA.HI.X.SX32 R99, R102, R3, 0x1, P1 ;  /* 0x0000000366637211 */ /* 0x000fe200008f0eff */
        /* <DEDUP_REMOVED lines=11> */
[----:B------:R4:W5:Y:S01]  /*1e70*/  LDG.E.U8 R124, desc[UR28][R92.64] ;  /* 0x0000001c5c7c7981 */ /* 0x000962000c1e1100 */
[-C--:B---3--:R-:W-:Y:S01]  /*1e80*/  IADD3 R96, P0, PT, R102, R7.reuse, RZ ;  /* 0x0000000766607210 */ /* 0x088fe20007f1e0ff */
[C---:B0-----:R-:W-:Y:S01]  /*1e90*/  IMAD R98, R9.reuse, 0x2, R116 ;  /* 0x0000000209627824 */ /* 0x041fe200078e0274 */
[----:B------:R-:W-:Y:S01]  /*1ea0*/  IADD3 R100, P1, PT, R114, R7, RZ ;  /* 0x0000000772647210 */ /* 0x000fe20007f3e0ff */
[----:B------:R0:W5:Y:S01]  /*1eb0*/  LDG.E.U8 R123, desc[UR28][R94.64] ;  /* 0x0000001c5e7b7981 */ /* 0x000162000c1e1100 */
[----:B------:R-:W-:Y:S02]  /*1ec0*/  LEA.HI.X.SX32 R97, R102, R3, 0x1, P0 ;  /* 0x0000000366617211 */ /* 0x000fe400000f0eff */
[----:B-1----:R-:W-:Y:S01]  /*1ed0*/  IADD3 R90, P0, PT, R116, R7, RZ ;  /* 0x00000007745a7210 */ /* 0x002fe20007f1e0ff */
[C---:B------:R-:W-:Y:S01]  /*1ee0*/  IMAD R102, R9.reuse, 0x2, R98 ;  /* 0x0000000209667824 */ /* 0x040fe200078e0262 */
[-C--:B------:R-:W-:Y:S01]  /*1ef0*/  LEA.HI.X.SX32 R101, R114, R3.reuse, 0x1, P1 ;  /* 0x0000000372657211 */ /* 0x080fe200008f0eff */
[----:B------:R1:W5:Y:S01]  /*1f00*/  LDG.E.U8 R125, desc[UR28][R96.64] ;  /* 0x0000001c607d7981 */ /* 0x000362000c1e1100 */
[----:B------:R-:W-:Y:S01]  /*1f10*/  LEA.HI.X.SX32 R91, R116, R3, 0x1, P0 ;  /* 0x00000003745b7211 */ /* 0x000fe200000f0eff */
[C---:B------:R-:W-:Y:S01]  /*1f20*/  IMAD R114, R9.reuse, 0x2, R102 ;  /* 0x0000000209727824 */ /* 0x040fe200078e0266 */
[C---:B----4-:R-:W-:Y:S01]  /*1f30*/  IADD3 R92, P0, PT, R98.reuse, R7, RZ ;  /* 0x00000007625c7210 */ /* 0x050fe20007f1e0ff */
[----:B------:R3:W5:Y:S02]  /*1f40*/  LDG.E.U8 R126, desc[UR28][R100.64] ;  /* 0x0000001c647e7981 */ /* 0x000764000c1e1100 */
[C---:B------:R-:W-:Y:S01]  /*1f50*/  IMAD R116, R9.reuse, 0x2, R114 ;  /* 0x0000000209747824 */ /* 0x040fe200078e0272 */
[----:B------:R-:W-:Y:S01]  /*1f60*/  LEA.HI.X.SX32 R93, R98, R3, 0x1, P0 ;  /* 0x00000003625d7211 */ /* 0x000fe200000f0eff */
[----:B------:R-:W5:Y:S01]  /*1f70*/  LDG.E.U8 R128, desc[UR28][R90.64] ;  /* 0x0000001c5a807981 */ /* 0x000f62000c1e1100 */
[-C--:B0-----:R-:W-:Y:S01]  /*1f80*/  IADD3 R94, P0, PT, R102, R7.reuse, RZ ;  /* 0x00000007665e7210 */ /* 0x081fe20007f1e0ff */
[----:B-1----:R-:W-:Y:S01]  /*1f90*/  IMAD R96, R9, 0x2, R116 ;  /* 0x0000000209607824 */ /* 0x002fe200078e0274 */
[----:B------:R-:W-:Y:S01]  /*1fa0*/  IADD3 R98, P1, PT, R114, R7, RZ ;  /* 0x0000000772627210 */ /* 0x000fe20007f3e0ff */
[----:B------:R0:W5:Y:S01]  /*1fb0*/  LDG.E.U8 R127, desc[UR28][R92.64] ;  /* 0x0000001c5c7f7981 */ /* 0x000162000c1e1100 */
[----:B------:R-:W-:-:S02]  /*1fc0*/  LEA.HI.X.SX32 R95, R102, R3, 0x1, P0 ;  /* 0x00000003665f7211 */ /* 0x000fc400000f0eff */
[----:B------:R-:W-:Y:S02]  /*1fd0*/  IADD3 R102, P0, PT, R116, R7, RZ ;  /* 0x0000000774667210 */ /* 0x000fe40007f1e0ff */
[-C--:B------:R-:W-:Y:S01]  /*1fe0*/  LEA.HI.X.SX32 R99, R114, R3.reuse, 0x1, P1 ;  /* 0x0000000372637211 */ /* 0x080fe200008f0eff */
[----:B------:R-:W5:Y:S01]  /*1ff0*/  LDG.E.U8 R129, desc[UR28][R94.64] ;  /* 0x0000001c5e817981 */ /* 0x000f62000c1e1100 */
[----:B------:R-:W-:Y:S01]  /*2000*/  LEA.HI.X.SX32 R103, R116, R3, 0x1, P0 ;  /* 0x0000000374677211 */ /* 0x000fe200000f0eff */
[C---:B------:R-:W-:Y:S01]  /*2010*/  IMAD R116, R9.reuse, 0x2, R96 ;  /* 0x0000000209747824 */ /* 0x040fe200078e0260 */
[C---:B---3--:R-:W-:Y:S01]  /*2020*/  IADD3 R100, P0, PT, R96.reuse, R7, RZ ;  /* 0x0000000760647210 */ /* 0x048fe20007f1e0ff */
[----:B------:R1:W5:Y:S03]  /*2030*/  LDG.E.U8 R130, desc[UR28][R98.64] ;  /* 0x0000001c62827981 */ /* 0x000366000c1e1100 */
[----:B------:R-:W-:Y:S01]  /*2040*/  LEA.HI.X.SX32 R101, R96, R3, 0x1, P0 ;  /* 0x0000000360657211 */ /* 0x000fe200000f0eff */
[C---:B------:R-:W-:Y:S01]  /*2050*/  IMAD R96, R9.reuse, 0x2, R116 ;  /* 0x0000000209607824 */ /* 0x040fe200078e0274 */
[-C--:B------:R-:W-:Y:S01]  /*2060*/  IADD3 R114, P0, PT, R116, R7.reuse, RZ ;  /* 0x0000000774727210 */ /* 0x080fe20007f1e0ff */
[----:B------:R3:W5:Y:S02]  /*2070*/  LDG.E.U8 R132, desc[UR28][R102.64] ;  /* 0x0000001c66847981 */ /* 0x000764000c1e1100 */
[C---:B0-----:R-:W-:Y:S01]  /*2080*/  IMAD R92, R9.reuse, 0x2, R96 ;  /* 0x00000002095c7824 */ /* 0x041fe200078e0260 */
[----:B------:R-:W-:Y:S01]  /*2090*/  IADD3 R90, P1, PT, R96, R7, RZ ;  /* 0x00000007605a7210 */ /* 0x000fe20007f3e0ff */
[----:B------:R0:W5:Y:S01]  /*20a0*/  LDG.E.U8 R131, desc[UR28][R100.64] ;  /* 0x0000001c64837981 */ /* 0x000162000c1e1100 */
[-C--:B------:R-:W-:Y:S01]  /*20b0*/  LEA.HI.X.SX32 R115, R116, R3.reuse, 0x1, P0 ;  /* 0x0000000374737211 */ /* 0x080fe200000f0eff */
[----:B-1----:R-:W-:Y:S01]  /*20c0*/  IMAD R98, R9, 0x2, R92 ;  /* 0x0000000209627824 */ /* 0x002fe200078e025c */
[----:B------:R-:W-:-:S02]  /*20d0*/  LEA.HI.X.SX32 R91, R96, R3, 0x1, P1 ;  /* 0x00000003605b7211 */ /* 0x000fc400008f0eff */
[C---:B------:R-:W-:Y:S01]  /*20e0*/  IADD3 R96, P0, PT, R92.reuse, R7, RZ ;  /* 0x000000075c607210 */ /* 0x040fe20007f1e0ff */
[C---:B---3--:R-:W-:Y:S01]  /*20f0*/  IMAD R102, R9.reuse, 0x2, R98 ;  /* 0x0000000209667824 */ /* 0x048fe200078e0262 */
[----:B------:R-:W5:Y:S02]  /*2100*/  LDG.E.U8 R115, desc[UR28][R114.64] ;  /* 0x0000001c72737981 */ /* 0x000f64000c1e1100 */
[----:B------:R-:W-:Y:S02]  /*2110*/  LEA.HI.X.SX32 R97, R92, R3, 0x1, P0 ;  /* 0x000000035c617211 */ /* 0x000fe400000f0eff */
[C---:B------:R-:W-:Y:S01]  /*2120*/  IADD3 R94, P0, PT, R98.reuse, R7, RZ ;  /* 0x00000007625e7210 */ /* 0x040fe20007f1e0ff */
[C---:B------:R-:W-:Y:S01]  /*2130*/  IMAD R116, R9.reuse, 0x2, R102 ;  /* 0x0000000209747824 */ /* 0x040fe200078e0266 */
[----:B------:R-:W5:Y:S02]  /*2140*/  LDG.E.U8 R133, desc[UR28][R90.64] ;  /* 0x0000001c5a857981 */ /* 0x000f64000c1e1100 */
[----:B------:R-:W-:Y:S01]  /*2150*/  LEA.HI.X.SX32 R95, R98, R3, 0x1, P0 ;  /* 0x00000003625f7211 */ /* 0x000fe200000f0eff */
[C---:B------:R-:W-:Y:S01]  /*2160*/  IMAD R118, R9.reuse, 0x2, R116 ;  /* 0x0000000209767824 */ /* 0x040fe200078e0274 */
[C---:B------:R-:W-:Y:S01]  /*2170*/  IADD3 R98, P0, PT, R102.reuse, R7, RZ ;  /* 0x0000000766627210 */ /* 0x040fe20007f1e0ff */
[----:B------:R1:W5:Y:S03]  /*2180*/  LDG.E.U8 R134, desc[UR28][R96.64] ;  /* 0x0000001c60867981 */ /* 0x000366000c1e1100 */
[----:B------:R-:W-:Y:S01]  /*2190*/  LEA.HI.X.SX32 R99, R102, R3, 0x1, P0 ;  /* 0x0000000366637211 */ /* 0x000fe200000f0eff */
[C---:B------:R-:W-:Y:S01]  /*21a0*/  IMAD R102, R9.reuse, 0x2, R118 ;  /* 0x0000000209667824 */ /* 0x040fe200078e0276 */
[-C--:B0-----:R-:W-:Y:S01]  /*21b0*/  IADD3 R100, P0, PT, R118, R7.reuse, RZ ;  /* 0x0000000776647210 */ /* 0x081fe20007f1e0ff */
[----:B------:R0:W5:Y:S01]  /*21c0*/  LDG.E.U8 R135, desc[UR28][R94.64] ;  /* 0x0000001c5e877981 */ /* 0x000162000c1e1100 */
[----:B------:R-:W-:Y:S01]  /*21d0*/  IADD3 R92, P1, PT, R116, R7, RZ ;  /* 0x00000007745c7210 */ /* 0x000fe20007f3e0ff */
[C---:B-1----:R-:W-:Y:S01]  /*21e0*/  IMAD R96, R9.reuse, 0x2, R102 ;  /* 0x0000000209607824 */ /* 0x042fe200078e0266 */
[----:B------:R-:W-:Y:S01]  /*21f0*/  LEA.HI.X.SX32 R101, R118, R3, 0x1, P0 ;  /* 0x0000000376657211 */ /* 0x000fe200000f0eff */
[----:B------:R1:W5:Y:S01]  /*2200*/  LDG.E.U8 R138, desc[UR28][R98.64] ;  /* 0x0000001c628a7981 */ /* 0x000362000c1e1100 */
[----:B------:R-:W-:Y:S01]  /*2210*/  IADD3 R90, P0, PT, R102, R7, RZ ;  /* 0x00000007665a7210 */ /* 0x000fe20007f1e0ff */
[C---:B------:R-:W-:Y:S01]  /*2220*/  IMAD R114, R9.reuse, 0x2, R96 ;  /* 0x0000000209727824 */ /* 0x040fe200078e0260 */
[-C--:B------:R-:W-:Y:S01]  /*2230*/  LEA.HI.X.SX32 R93, R116, R3.reuse, 0x1, P1 ;  /* 0x00000003745d7211 */ /* 0x080fe200008f0eff */
[----:B------:R-:W5:Y:S01]  /*2240*/  LDG.E.U8 R140, desc[UR28][R100.64] ;  /* 0x0000001c648c7981 */ /* 0x000f62000c1e1100 */
[----:B------:R-:W-:Y:S01]  /*2250*/  LEA.HI.X.SX32 R91, R102, R3, 0x1, P0 ;  /* 0x00000003665b7211 */ /* 0x000fe200000f0eff */
[----:B------:R-:W-:Y:S01]  /*2260*/  IMAD R116, R9, 0x2, R114 ;  /* 0x0000000209747824 */ /* 0x000fe200078e0272 */
[-C--:B------:R-:W-:Y:S01]  /*2270*/  IADD3 R102, P0, PT, R96, R7.reuse, RZ ;  /* 0x0000000760667210 */ /* 0x080fe20007f1e0ff */
[----:B------:R3:W5:Y:S01]  /*2280*/  LDG.E.U8 R118, desc[UR28][R92.64] ;  /* 0x0000001c5c767981 */ /* 0x000762000c1e1100 */
[----:B0-----:R-:W-:-:S02]  /*2290*/  IADD3 R94, P1, PT, R114, R7, RZ ;  /* 0x00000007725e7210 */ /* 0x001fc40007f3e0ff */
[----:B------:R-:W-:Y:S01]  /*22a0*/  LEA.HI.X.SX32 R103, R96, R3, 0x1, P0 ;  /* 0x0000000360677211 */ /* 0x000fe200000f0eff */
[----:B------:R0:W5:Y:S01]  /*22b0*/  LDG.E.U8 R139, desc[UR28][R90.64] ;  /* 0x0000001c5a8b7981 */ /* 0x000162000c1e1100 */
[----:B-1----:R-:W-:Y:S01]  /*22c0*/  IADD3 R98, P0, PT, R116, R7, RZ ;  /* 0x0000000774627210 */ /* 0x002fe20007f1e0ff */
[----:B---3--:R-:W-:-:S03]  /*22d0*/  IMAD R92, R9, 0x2, R116 ;  /* 0x00000002095c7824 */ /* 0x008fc600078e0274 */
[-C--:B------:R-:W-:Y:S01]  /*22e0*/  LEA.HI.X.SX32 R99, R116, R3.reuse, 0x1, P0 ;  /* 0x0000000374637211 */ /* 0x080fe200000f0eff */
[----:B------:R1:W5:Y:S01]  /*22f0*/  LDG.E.U8 R141, desc[UR28][R102.64] ;  /* 0x0000001c668d7981 */ /* 0x000362000c1e1100 */
[----:B------:R-:W-:Y:S01]  /*2300*/  LEA.HI.X.SX32 R95, R114, R3, 0x1, P1 ;  /* 0x00000003725f7211 */ /* 0x000fe200008f0eff */
[C---:B------:R-:W-:Y:S01]  /*2310*/  IMAD R114, R9.reuse, 0x2, R92 ;  /* 0x0000000209727824 */ /* 0x040fe200078e025c */
[C---:B------:R-:W-:Y:S01]  /*2320*/  IADD3 R96, P0, PT, R92.reuse, R7, RZ ;  /* 0x000000075c607210 */ /* 0x040fe20007f1e0ff */
[----:B------:R-:W5:Y:S03]  /*2330*/  LDG.E.U8 R144, desc[UR28][R98.64] ;  /* 0x0000001c62907981 */ /* 0x000f66000c1e1100 */
[----:B------:R-:W-:Y:S01]  /*2340*/  LEA.HI.X.SX32 R97, R92, R3, 0x1, P0 ;  /* 0x000000035c617211 */ /* 0x000fe200000f0eff */
[C---:B------:R-:W-:Y:S01]  /*2350*/  IMAD R92, R9.reuse, 0x2, R114 ;  /* 0x00000002095c7824 */ /* 0x040fe200078e0272 */
[-C--:B------:R-:W-:Y:S01]  /*2360*/  IADD3 R100, P0, PT, R114, R7.reuse, RZ ;  /* 0x0000000772647210 */ /* 0x080fe20007f1e0ff */
[----:B------:R-:W5:Y:S02]  /*2370*/  LDG.E.U8 R142, desc[UR28][R94.64] ;  /* 0x0000001c5e8e7981 */ /* 0x000f64000c1e1100 */
[C---:B------:R-:W-:Y:S01]  /*2380*/  IMAD R116, R9.reuse, 0x2, R92 ;  /* 0x0000000209747824 */ /* 0x040fe200078e025c */
[----:B0-----:R-:W-:Y:S01]  /*2390*/  IADD3 R90, P1, PT, R92, R7, RZ ;  /* 0x000000075c5a7210 */ /* 0x001fe20007f3e0ff */
[----:B------:R0:W5:Y:S02]  /*23a0*/  LDG.E.U8 R143, desc[UR28][R96.64] ;  /* 0x0000001c608f7981 */ /* 0x000164000c1e1100 */
[----:B-1----:R-:W-:Y:S01]  /*23b0*/  IMAD R102, R9, 0x2, R116 ;  /* 0x0000000209667824 */ /* 0x002fe200078e0274 */
[----:B------:R-:W-:-:S02]  /*23c0*/  LEA.HI.X.SX32 R101, R114, R3, 0x1, P0 ;  /* 0x0000000372657211 */ /* 0x000fc400000f0eff */
[----:B------:R-:W-:Y:S01]  /*23d0*/  LEA.HI.X.SX32 R91, R92, R3, 0x1, P1 ;  /* 0x000000035c5b7211 */ /* 0x000fe200008f0eff */
[C---:B------:R-:W-:Y:S01]  /*23e0*/  IMAD R114, R9.reuse, 0x2, R102 ;  /* 0x0000000209727824 */ /* 0x040fe200078e0266 */
[C---:B------:R-:W-:Y:S01]  /*23f0*/  IADD3 R92, P0, PT, R116.reuse, R7, RZ ;  /* 0x00000007745c7210 */ /* 0x040fe20007f1e0ff */
[----:B------:R-:W5:Y:S01]  /*2400*/  LDG.E.U8 R100, desc[UR28][R100.64] ;  /* 0x0000001c64647981 */ /* 0x000f62000c1e1100 */
[----:B0-----:R-:W0:Y:S02]  /*2410*/  LDC.64 R96, c[0x0][0x3c0] ;  /* 0x0000f000ff607b82 */ /* 0x001e240000000a00 */
[----:B------:R-:W-:Y:S01]  /*2420*/  LEA.HI.X.SX32 R93, R116, R3, 0x1, P0 ;  /* 0x00000003745d7211 */ /* 0x000fe200000f0eff */
[----:B------:R-:W-:Y:S01]  /*2430*/  IMAD R116, R9, 0x2, R114 ;  /* 0x0000000209747824 */ /* 0x000fe200078e0272 */
[-C--:B------:R-:W-:Y:S01]  /*2440*/  IADD3 R94, P0, PT, R102, R7.reuse, RZ ;  /* 0x00000007665e7210 */ /* 0x080fe20007f1e0ff */
[----:B------:R1:W5:Y:S01]  /*2450*/  LDG.E.U8 R90, desc[UR28][R90.64] ;  /* 0x0000001c5a5a7981 */ /* 0x000362000c1e1100 */
[----:B------:R-:W-:-:S02]  /*2460*/  IADD3 R98, P1, PT, R114, R7, RZ ;  /* 0x0000000772627210 */ /* 0x000fc40007f3e0ff */
[----:B------:R-:W-:Y:S01]  /*2470*/  LEA.HI.X.SX32 R95, R102, R3, 0x1, P0 ;  /* 0x00000003665f7211 */ /* 0x000fe200000f0eff */
[----:B------:R3:W5:Y:S01]  /*2480*/  LDG.E.U8 R92, desc[UR28][R92.64] ;  /* 0x0000001c5c5c7981 */ /* 0x000762000c1e1100 */
[----:B------:R-:W-:Y:S02]  /*2490*/  IADD3 R102, P0, PT, R116, R7, RZ ;  /* 0x0000000774667210 */ /* 0x000fe40007f1e0ff */
[-C--:B------:R-:W-:Y:S01]  /*24a0*/  LEA.HI.X.SX32 R99, R114, R3.reuse, 0x1, P1 ;  /* 0x0000000372637211 */ /* 0x080fe200008f0eff */
[----:B------:R3:W5:Y:S01]  /*24b0*/  LDG.E.U8 R94, desc[UR28][R94.64] ;  /* 0x0000001c5e5e7981 */ /* 0x000762000c1e1100 */
[----:B------:R-:W-:-:S03]  /*24c0*/  LEA.HI.X.SX32 R103, R116, R3, 0x1, P0 ;  /* 0x0000000374677211 */ /* 0x000fc600000f0eff */
[----:B------:R3:W5:Y:S04]  /*24d0*/  LDG.E.U8 R98, desc[UR28][R98.64] ;  /* 0x0000001c62627981 */ /* 0x000768000c1e1100 */
[----:B------:R3:W5:Y:S01]  /*24e0*/  LDG.E.U8 R102, desc[UR28][R102.64] ;  /* 0x0000001c66667981 */ /* 0x000762000c1e1100 */
[----:B------:R-:W-:Y:S02]  /*24f0*/  LOP3.LUT R146, R145, 0xff, RZ, 0xc0, !PT ;  /* 0x000000ff91927812 */ /* 0x000fe400078ec0ff */
[--C-:B-1----:R-:W-:Y:S02]  /*2500*/  SHF.R.U32.HI R91, RZ, 0x5, R145.reuse ;  /* 0x00000005ff5b7819 */ /* 0x102fe40000011691 */
[----:B------:R-:W-:Y:S01]  /*2510*/  SHF.R.S32.HI R7, RZ, 0x7, R145 ;  /* 0x00000007ff077819 */ /* 0x000fe20000011491 */
[----:B--2---:R-:W-:Y:S01]  /*2520*/  IMAD R9, R146, UR4, RZ ;  /* 0x0000000492097c24 */ /* 0x004fe2000f8e02ff */
[----:B------:R-:W-:Y:S01]  /*2530*/  R2UR UR19, R91 ;  /* 0x000000005b1372ca */ /* 0x000fe200000e0000 */
[----:B0-----:R-:W-:Y:S01]  /*2540*/  IMAD R3, R96, UR16, RZ ;  /* 0x0000001060037c24 */ /* 0x001fe2000f8e02ff */
[----:B------:R-:W-:-:S02]  /*2550*/  R2UR UR27, R113 ;  /* 0x00000000711b72ca */ /* 0x000fc400000e0000 */
[----:B------:R-:W-:Y:S02]  /*2560*/  SGXT R7, R7, 0x1 ;  /* 0x000000010707781a */ /* 0x000fe40000000200 */
[--C-:B------:R-:W-:Y:S02]  /*2570*/  IADD3 R136, P0, P1, R9, R136, R3.reuse ;  /* 0x0000008809887210 */ /* 0x100fe4000791e003 */
[----:B------:R-:W-:Y:S02]  /*2580*/  SHF.R.S32.HI R96, RZ, 0x1f, R3 ;  /* 0x0000001fff607819 */ /* 0x000fe40000011403 */
[----:B------:R-:W-:Y:S02]  /*2590*/  SHF.R.S32.HI R9, RZ, 0x1f, R9 ;  /* 0x0000001fff097819 */ /* 0x000fe40000011409 */
[----:B------:R-:W-:Y:S02]  /*25a0*/  LOP3.LUT R3, R7, 0x90, RZ, 0xc0, !PT ;  /* 0x0000009007037812 */ /* 0x000fe400078ec0ff */
[----:B------:R-:W-:-:S02]  /*25b0*/  IADD3.X R137, PT, PT, R9, R137, R96, P0, P1 ;  /* 0x0000008909897210 */ /* 0x000fc400007e2460 */
[----:B------:R-:W-:Y:S01]  /*25c0*/  LOP3.LUT R3, R3, 0x7f, R145, 0x78, !PT ;  /* 0x0000007f03037812 */ /* 0x000fe200078e7891 */
[----:B---3--:R-:W-:Y:S06]  /*25d0*/  BRA.U UP0, `(.L_x_5) ;  /* 0x0000000100187547 */ /* 0x008fec000b800000 */
[----:B------:R-:W-:Y:S01]  /*25e0*/  ELECT P0, URZ, PT ;  /* 0x0000000000ff782f */ /* 0x000fe20003800000 */
[----:B------:R-:W-:Y:S01]  /*25f0*/  IMAD.MOV.U32 R7, RZ, RZ, 0x1 ;  /* 0x00000001ff077424 */ /* 0x000fe200078e00ff */
[----:B------:R-:W-:Y:S01]  /*2600*/  UMOV UR4, 0x40 ;  /* 0x0000004000047882 */ /* 0x000fe20000000000 */
[----:B------:R-:W-:Y:S01]  /*2610*/  UVIRTCOUNT.DEALLOC.SMPOOL 0x80 ;  /* 0x000000800000784c */ /* 0x000fe20000000000 */
[----:B------:R-:W-:-:S09]  /*2620*/  ULEA UR4, UR6, UR4, 0x18 ;  /* 0x0000000406047291 */ /* 0x000fd2000f8ec0ff */
[----:B------:R0:W-:Y:S03]  /*2630*/  @P0 STS.U8 [UR4], R7 ;  /* 0x00000007ff000988 */ /* 0x0001e60008000004 */
.L_x_5:
[----:B-----5:R1:W-:Y:S01]  /*2640*/  STS.U8 [R3+UR15], R0 ;  /* 0x0000000003007988 */ /* 0x0203e2000800000f */
[----:B0-----:R-:W-:Y:S01]  /*2650*/  LOP3.LUT R7, R3, 0x40, RZ, 0x3c, !PT ;  /* 0x0000004003077812 */ /* 0x001fe200078e3cff */
[----:B------:R-:W-:Y:S01]  /*2660*/  USHF.L.U32 UR4, UR19, 0x15, URZ ;  /* 0x0000001513047899 */ /* 0x000fe200080006ff */
[----:B------:R-:W-:Y:S01]  /*2670*/  LOP3.LUT P6, RZ, R145, 0xff, RZ, 0xc0, !PT ;  /* 0x000000ff91ff7812 */ /* 0x000fe200078cc0ff */
[----:B------:R0:W-:Y:S01]  /*2680*/  STS.U8 [R3+UR15+0x400], R6 ;  /* 0x0004000603007988 */ /* 0x0001e2000800000f */
[----:B------:R-:W-:Y:S01]  /*2690*/  ULOP3.LUT UR12, UR19, 0x4, URZ, 0xc0, !UPT ;  /* 0x00000004130c7892 */ /* 0x000fe2000f8ec0ff */
[----:B------:R-:W-:Y:S01]  /*26a0*/  IMAD.SHL.U32 R97, R97, 0x2, RZ ;  /* 0x0000000261617824 */ /* 0x000fe200078e00ff */
[----:B------:R-:W-:Y:S01]  /*26b0*/  ULOP3.LUT UR6, UR4, 0x600000, URZ, 0xc0, !UPT ;  /* 0x0060000004067892 */ /* 0x000fe2000f8ec0ff */
[----:B------:R2:W-:Y:S01]  /*26c0*/  STS.U8 [R3+UR15+0x800], R12 ;  /* 0x0008000c03007988 */ /* 0x0005e2000800000f */
[----:B------:R-:W3:Y:S01]  /*26d0*/  LDCU UR68, c[0x0][0x3c4] ;  /* 0x00007880ff4477ac */ /* 0x000ee20008000800 */
[----:B-1----:R-:W-:Y:S01]  /*26e0*/  LOP3.LUT R0, R3, 0x20, RZ, 0x3c, !PT ;  /* 0x0000002003007812 */ /* 0x002fe200078e3cff */
[----:B------:R-:W1:Y:S01]  /*26f0*/  LDC R9, c[0x0][0x3c4] ;  /* 0x0000f100ff097b82 */ /* 0x000e620000000800 */
[----:B------:R-:W-:Y:S01]  /*2700*/  STS.U8 [R3+UR15+0xc00], R16 ;  /* 0x000c001003007988 */ /* 0x000fe2000800000f */
[----:B------:R-:W-:Y:S01]  /*2710*/  UIADD3 UR14, UPT, UPT, UR27, UR6, URZ ;  /* 0x000000061b0e7290 */ /* 0x000fe2000fffe0ff */
[----:B------:R-:W-:Y:S01]  /*2720*/  IADD3 R148, P1, PT, R97, R136, RZ ;  /* 0x0000008861947210 */ /* 0x000fe20007f3e0ff */
[----:B------:R-:W-:Y:S01]  /*2730*/  UMOV UR4, 0x1 ;  /* 0x0000000100047882 */ /* 0x000fe20000000000 */
[----:B------:R-:W-:Y:S01]  /*2740*/  STS.U8 [R3+UR15+0x1000], R20 ;  /* 0x0010001403007988 */ /* 0x000fe2000800000f */
[----:B------:R-:W-:Y:S01]  /*2750*/  ULEA UR14, UR12, UR14, 0x5 ;  /* 0x0000000e0c0e7291 */ /* 0x000fe2000f8e28ff */
[----:B------:R-:W-:-:S02]  /*2760*/  VOTEU.ALL UP1, P6 ;  /* 0x0000000000ff7886 */ /* 0x000fc40003020000 */
[----:B------:R-:W-:Y:S01]  /*2770*/  STS.U8 [R3+UR15+0x1400], R24 ;  /* 0x0014001803007988 */ /* 0x000fe2000800000f */
[----:B0-----:R-:W0:Y:S01]  /*2780*/  LDC R6, c[0x0][0x3c4] ;  /* 0x0000f100ff067b82 */ /* 0x001e220000000800 */
[----:B------:R-:W-:Y:S01]  /*2790*/  VOTEU.ALL UP2, P6 ;  /* 0x0000000000ff7886 */ /* 0x000fe20003040000 */
[----:B------:R-:W-:Y:S01]  /*27a0*/  UIADD3 UR17, UPT, UPT, UR70, 0x80, URZ ;  /* 0x0000008046117890 */ /* 0x000fe2000fffe0ff */
[----:B------:R4:W-:Y:S01]  /*27b0*/  STS.U8 [R3+UR15+0x1800], R28 ;  /* 0x0018001c03007988 */ /* 0x0009e2000800000f */
[----:B------:R-:W-:-:S04]  /*27c0*/  @!UP1 UIADD3 UR8, UPT, UPT, -UR4, 0x100000, URZ ;  /* 0x0010000004089890 */ /* 0x000fc8000fffe1ff */
[----:B------:R-:W-:Y:S02]  /*27d0*/  @!UP1 USHF.L.U32 UR9, UR8, 0xb, URZ ;  /* 0x0000000b08099899 */ /* 0x000fe400080006ff */
[----:B------:R-:W-:Y:S01]  /*27e0*/  @!UP1 USHF.L.U32 UR8, UR8, 0x1, URZ ;  /* 0x0000000108089899 */ /* 0x000fe200080006ff */
[----:B------:R-:W-:Y:S04]  /*27f0*/  STS.U8 [R3+UR15+0x1c00], R32 ;  /* 0x001c002003007988 */ /* 0x000fe8000800000f */
        /* <DEDUP_REMOVED lines=23> */
[----:B------:R-:W-:Y:S01]  /*2970*/  STS.U8 [R3+UR15+0x7c00], R92 ;  /* 0x007c005c03007988 */ /* 0x000fe2000800000f */
[----:B------:R-:W-:Y:S01]  /*2980*/  LEA.HI.X.SX32 R149, R97, R137, 0x1, P1 ;  /* 0x0000008961957211 */ /* 0x000fe200008f0eff */
[----:B--2---:R-:W2:Y:S01]  /*2990*/  LDC R12, c[0x0][0x3c4] ;  /* 0x0000f100ff0c7b82 */ /* 0x004ea20000000800 */
[----:B------:R-:W-:Y:S01]  /*29a0*/  ISETP.LT.AND P0, PT, RZ, UR17, PT ;  /* 0x00000011ff007c0c */ /* 0x000fe2000bf01270 */
[----:B------:R0:W-:Y:S04]  /*29b0*/  STS.U8 [R0+UR15+0x100], R2 ;  /* 0x0001000200007988 */ /* 0x0001e8000800000f */
[----:B------:R1:W-:Y:S02]  /*29c0*/  STS.U8 [R0+UR15+0x500], R8 ;  /* 0x0005000800007988 */ /* 0x0003e4000800000f */
[----:B----4-:R-:W4:Y:S02]  /*29d0*/  LDC R28, c[0x0][0x3c4] ;  /* 0x0000f100ff1c7b82 */ /* 0x010f240000000800 */
[----:B------:R2:W-:Y:S01]  /*29e0*/  STS.U8 [R0+UR15+0x900], R13 ;  /* 0x0009000d00007988 */ /* 0x0005e2000800000f */
[----:B0-----:R-:W-:-:S03]  /*29f0*/  PRMT R2, RZ, 0x7610, R2 ;  /* 0x00007610ff027816 */ /* 0x001fc60000000002 */
[----:B------:R0:W-:Y:S02]  /*2a00*/  STS.U8 [R0+UR15+0xd00], R17 ;  /* 0x000d001100007988 */ /* 0x0001e4000800000f */
[----:B-1----:R-:W1:Y:S02]  /*2a10*/  LDC R8, c[0x0][0x3c4] ;  /* 0x0000f100ff087b82 */ /* 0x002e640000000800 */
        /* <DEDUP_REMOVED lines=27> */
[----:B------:R1:W-:Y:S01]  /*2bd0*/  STS.U8 [R0+UR15+0x7d00], R94 ;  /* 0x007d005e00007988 */ /* 0x0003e2000800000f */
[----:B------:R-:W-:Y:S03]  /*2be0*/  STTM.x128 tmem[UR14], RZ ;  /* 0x000000ff000079ed */ /* 0x000fe600083c000e */
[----:B------:R-:W-:Y:S01]  /*2bf0*/  STS.U8 [R7+UR15+0x200], R4 ;  /* 0x0002000407007988 */ /* 0x000fe2000800000f */
[----:B--2---:R-:W-:Y:S01]  /*2c00*/  PRMT R13, RZ, 0x7610, R13 ;  /* 0x00007610ff0d7816 */ /* 0x004fe2000000000d */
[----:B0-----:R-:W0:Y:S02]  /*2c10*/  LDC R17, c[0x0][0x3c4] ;  /* 0x0000f100ff117b82 */ /* 0x001e240000000800 */
[----:B------:R2:W-:Y:S01]  /*2c20*/  STS.U8 [R7+UR15+0x600], R10 ;  /* 0x0006000a07007988 */ /* 0x0005e2000800000f */
[----:B-1----:R-:W-:-:S03]  /*2c30*/  LOP3.LUT R0, R3, 0x60, RZ, 0x3c, !PT ;  /* 0x0000006003007812 */ /* 0x002fc600078e3cff */
[----:B------:R-:W-:Y:S04]  /*2c40*/  STS.U8 [R7+UR15+0xa00], R14 ;  /* 0x000a000e07007988 */ /* 0x000fe8000800000f */
[----:B------:R-:W-:Y:S01]  /*2c50*/  STS.U8 [R7+UR15+0xe00], R18 ;  /* 0x000e001207007988 */ /* 0x000fe2000800000f */
[----:B--2---:R-:W1:Y:S03]  /*2c60*/  LDC R10, c[0x0][0x3c4] ;  /* 0x0000f100ff0a7b82 */ /* 0x004e660000000800 */
        /* <DEDUP_REMOVED lines=27> */
[----:B------:R2:W-:Y:S04]  /*2e20*/  STS.U8 [R7+UR15+0x7e00], R98 ;  /* 0x007e006207007988 */ /* 0x0005e8000800000f */
[----:B------:R0:W-:Y:S04]  /*2e30*/  STS.U8 [R0+UR15+0x300], R5 ;  /* 0x0003000500007988 */ /* 0x0001e8000800000f */
[----:B------:R0:W-:Y:S01]  /*2e40*/  STS.U8 [R0+UR15+0x700], R11 ;  /* 0x0007000b00007988 */ /* 0x0001e2000800000f */
[----:B--2---:R-:W2:Y:S03]  /*2e50*/  LDC R7, c[0x0][0x3c4] ;  /* 0x0000f100ff077b82 */ /* 0x004ea60000000800 */
[----:B------:R-:W-:Y:S04]  /*2e60*/  STS.U8 [R0+UR15+0xb00], R15 ;  /* 0x000b000f00007988 */ /* 0x000fe8000800000f */
[----:B------:R1:W-:Y:S01]  /*2e70*/  STS.U8 [R0+UR15+0xf00], R19 ;  /* 0x000f001300007988 */ /* 0x0003e2000800000f */
[----:B0-----:R-:W0:Y:S03]  /*2e80*/  LDC R5, c[0x0][0x3c4] ;  /* 0x0000f100ff057b82 */ /* 0x001e260000000800 */
[----:B------:R-:W-:Y:S04]  /*2e90*/  STS.U8 [R0+UR15+0x1300], R23 ;  /* 0x0013001700007988 */ /* 0x000fe8000800000f */
[----:B------:R-:W-:Y:S01]  /*2ea0*/  STS.U8 [R0+UR15+0x1700], R27 ;  /* 0x0017001b00007988 */ /* 0x000fe2000800000f */
[----:B------:R-:W1:Y:S03]  /*2eb0*/  LDC R11, c[0x0][0x3c4] ;  /* 0x0000f100ff0b7b82 */ /* 0x000e660000000800 */
[----:B------:R-:W-:Y:S04]  /*2ec0*/  STS.U8 [R0+UR15+0x7f00], R102 ;  /* 0x007f006600007988 */ /* 0x000fe8000800000f */
[----:B------:R-:W-:Y:S04]  /*2ed0*/  STS.U8 [R0+UR15+0x1b00], R31 ;  /* 0x001b001f00007988 */ /* 0x000fe8000800000f */
[----:B------:R-:W-:Y:S04]  /*2ee0*/  STS.U8 [R0+UR15+0x1f00], R35 ;  /* 0x001f002300007988 */ /* 0x000fe8000800000f */
[----:B------:R-:W-:Y:S01]  /*2ef0*/  STS.U8 [R0+UR15+0x2300], R39 ;  /* 0x0023002700007988 */ /* 0x000fe2000800000f */
[----:B0-----:R-:W-:-:S03]  /*2f00*/  IMAD.SHL.U32 R5, R5, 0x8, RZ ;  /* 0x0000000805057824 */ /* 0x001fc600078e00ff */
        /* <DEDUP_REMOVED lines=22> */
[----:B------:R-:W0:Y:S02]  /*3070*/  FENCE.VIEW.ASYNC.T ;  /* 0x00000000000073c6 */ /* 0x000e240000000200 */
[----:B0-----:R-:W-:Y:S01]  /*3080*/  BAR.SYNC.DEFER_BLOCKING 0x0 ;  /* 0x0000000000007b1d */ /* 0x001fe20000010000 */
[----:B------:R-:W-:-:S04]  /*3090*/  IADD3 R146, P2, PT, R5, R136, RZ ;  /* 0x0000008805927210 */ /* 0x000fc80007f5e0ff */
[----:B------:R-:W-:Y:S01]  /*30a0*/  LEA.HI.X.SX32 R147, R5, R137, 0x1, P2 ;  /* 0x0000008905937211 */ /* 0x000fe200010f0eff */
[----:B--2---:R-:W-:Y:S02]  /*30b0*/  IMAD.SHL.U32 R5, R7, 0x10, RZ ;  /* 0x0000001007057824 */ /* 0x004fe400078e00ff */
[----:B------:R-:W-:Y:S02]  /*30c0*/  IMAD R7, R8, 0x18, RZ ;  /* 0x0000001808077824 */ /* 0x000fe400078e02ff */
[----:B------:R-:W0:Y:S01]  /*30d0*/  LDC R8, c[0x0][0x3c4] ;  /* 0x0000f100ff087b82 */ /* 0x000e220000000800 */
[----:B------:R-:W-:-:S04]  /*30e0*/  IADD3 R236, P1, PT, R5, R136, RZ ;  /* 0x0000008805ec7210 */ /* 0x000fc80007f3e0ff */
[-C--:B------:R-:W-:Y:S02]  /*30f0*/  LEA.HI.X.SX32 R237, R5, R137.reuse, 0x1, P1 ;  /* 0x0000008905ed7211 */ /* 0x080fe400008f0eff */
[----:B---3--:R-:W-:Y:S01]  /*3100*/  IADD3 R20, P1, PT, R136, UR68, RZ ;  /* 0x0000004488147c10 */ /* 0x008fe2000ff3e0ff */
[----:B------:R-:W2:Y:S02]  /*3110*/  FENCE.VIEW.ASYNC.S ;  /* 0x00000000000073c6 */ /* 0x000ea40000000000 */
[----:B--2---:R2:W3:Y:S02]  /*3120*/  @!UP2 SYNCS.EXCH.64 URZ, [UR15+0xf000], UR8 ;  /* 0x00f000080fffa5b2 */ /* 0x0044e40008000100 */
[----:B---3--:R-:W-:Y:S01]  /*3130*/  BAR.SYNC.DEFER_BLOCKING 0x0 ;  /* 0x0000000000007b1d */ /* 0x008fe20000010000 */
[----:B-1----:R-:W-:Y:S01]  /*3140*/  LEA.HI.X.SX32 R21, R11, R137, 0x1, P1 ;  /* 0x000000890b157211 */ /* 0x002fe200008f0eff */
[----:B------:R-:W-:Y:S01]  /*3150*/  IMAD R5, R6, 0x9, RZ ;  /* 0x0000000906057824 */ /* 0x000fe200078e02ff */
[----:B------:R-:W-:-:S04]  /*3160*/  IADD3 R220, P2, PT, R7, R136, RZ ;  /* 0x0000008807dc7210 */ /* 0x000fc80007f5e0ff */
[-C--:B------:R-:W-:Y:S01]  /*3170*/  LEA.HI.X.SX32 R221, R7, R137.reuse, 0x1, P2 ;  /* 0x0000008907dd7211 */ /* 0x080fe200010f0eff */
[----:B------:R-:W1:Y:S01]  /*3180*/  LDC R11, c[0x0][0x3c4] ;  /* 0x0000f100ff0b7b82 */ /* 0x000e620000000800 */
[----:B------:R-:W-:Y:S01]  /*3190*/  IADD3 R18, P2, PT, R5, R136, RZ ;  /* 0x0000008805127210 */ /* 0x000fe20007f5e0ff */
[----:B------:R-:W-:Y:S02]  /*31a0*/  IMAD R7, R9, 0x11, RZ ;  /* 0x0000001109077824 */ /* 0x000fe400078e02ff */
[----:B------:R-:W-:Y:S01]  /*31b0*/  IMAD R9, R10, 0x19, RZ ;  /* 0x000000190a097824 */ /* 0x000fe200078e02ff */
[----:B------:R-:W-:-:S03]  /*31c0*/  LEA.HI.X.SX32 R19, R5, R137, 0x1, P2 ;  /* 0x0000008905137211 */ /* 0x000fc600010f0eff */
[----:B------:R-:W3:Y:S01]  /*31d0*/  LDC R6, c[0x0][0x3c4] ;  /* 0x0000f100ff067b82 */ /* 0x000ee20000000800 */
[CC--:B------:R-:W-:Y:S01]  /*31e0*/  IADD3 R234, P1, PT, R7.reuse, R136.reuse, RZ ;  /* 0x0000008807ea7210 */ /* 0x0c0fe20007f3e0ff */
[----:B0-----:R-:W-:Y:S01]  /*31f0*/  IMAD R5, R8, 0xa, RZ ;  /* 0x0000000a08057824 */ /* 0x001fe200078e02ff */
[----:B------:R-:W-:Y:S01]  /*3200*/  STL.64 [R1+0x40], R148 ;  /* 0x0000409401007387 */ /* 0x000fe20000100a00 */
[----:B------:R-:W-:Y:S02]  /*3210*/  PRMT R15, RZ, 0x7610, R15 ;  /* 0x00007610ff0f7816 */ /* 0x000fe4000000000f */
[----:B------:R-:W-:Y:S01]  /*3220*/  PRMT R0, RZ, 0x7610, R0 ;  /* 0x00007610ff007816 */ /* 0x000fe20000000000 */
[----:B------:R-:W2:Y:S01]  /*3230*/  @P0 LDG.E.U8 R2, desc[UR28][R136.64] ;  /* 0x0000001c88020981 */ /* 0x000ea2000c1e1100 */
[----:B------:R-:W0:Y:S01]  /*3240*/  LDC R10, c[0x0][0x3c4] ;  /* 0x0000f100ff0a7b82 */ /* 0x000e220000000800 */
[----:B------:R-:W-:Y:S02]  /*3250*/  LEA.HI.X.SX32 R235, R7, R137, 0x1, P1 ;  /* 0x0000008907eb7211 */ /* 0x000fe400008f0eff */
[----:B------:R-:W-:Y:S01]  /*3260*/  STL.64 [R1+0x10], R146 ;  /* 0x0000109201007387 */ /* 0x000fe20000100a00 */
[----:B------:R-:W-:-:S02]  /*3270*/  IADD3 R218, P2, PT, R9, R136, RZ ;  /* 0x0000008809da7210 */ /* 0x000fc40007f5e0ff */
[----:B------:R-:W-:Y:S01]  /*3280*/  PRMT R14, RZ, 0x7610, R14 ;  /* 0x00007610ff0e7816 */ /* 0x000fe2000000000e */
[----:B------:R-:W-:Y:S01]  /*3290*/  STL.64 [R1+0x48], R20 ;  /* 0x0000481401007387 */ /* 0x000fe20000100a00 */
[----:B------:R-:W4:Y:S01]  /*32a0*/  LDC R8, c[0x0][0x3c4] ;  /* 0x0000f100ff087b82 */ /* 0x000f220000000800 */
[----:B------:R-:W-:Y:S02]  /*32b0*/  PRMT R29, RZ, 0x7610, R29 ;  /* 0x00007610ff1d7816 */ /* 0x000fe4000000001d */
[----:B------:R1:W-:Y:S01]  /*32c0*/  STL.64 [R1+0x8], R18 ;  /* 0x0000081201007387 */ /* 0x0003e20000100a00 */
[----:B------:R-:W-:-:S03]  /*32d0*/  PRMT R4, RZ, 0x7610, R4 ;  /* 0x00007610ff047816 */ /* 0x000fc60000000004 */
[----:B------:R1:W2:Y:S01]  /*32e0*/  @P0 LDG.E.U8 R13, desc[UR28][R18.64] ;  /* 0x0000001c120d0981 */ /* 0x0002a2000c1e1100 */
[-C--:B------:R-:W-:Y:S02]  /*32f0*/  LEA.HI.X.SX32 R219, R9, R137.reuse, 0x1, P2 ;  /* 0x0000008909db7211 */ /* 0x080fe400010f0eff */
[----:B------:R-:W4:Y:S01]  /*3300*/  LDC R9, c[0x0][0x3c4] ;  /* 0x0000f100ff097b82 */ /* 0x000f220000000800 */
[----:B------:R-:W-:Y:S01]  /*3310*/  IMAD R7, R12, 0x1a, RZ ;  /* 0x0000001a0c077824 */ /* 0x000fe200078e02ff */
[----:B------:R-:W2:Y:S01]  /*3320*/  @P0 LDG.E.U8 R0, desc[UR28][R20.64] ;  /* 0x0000001c14000981 */ /* 0x000ea2000c1e1100 */
[----:B------:R-:W-:Y:S02]  /*3330*/  PRMT R22, RZ, 0x7610, R22 ;  /* 0x00007610ff167816 */ /* 0x000fe40000000016 */
[----:B------:R-:W-:Y:S01]  /*3340*/  PRMT R30, RZ, 0x7610, R30 ;  /* 0x00007610ff1e7816 */ /* 0x000fe2000000001e */
[----:B------:R-:W2:Y:S01]  /*3350*/  @P0 LDG.E.U8 R14, desc[UR28][R146.64] ;  /* 0x0000001c920e0981 */ /* 0x000ea2000c1e1100 */
[-C--:B-1----:R-:W-:Y:S01]  /*3360*/  IADD3 R18, P1, PT, R5, R136.reuse, RZ ;  /* 0x0000008805127210 */ /* 0x082fe20007f3e0ff */
[----:B------:R-:W1:Y:S01]  /*3370*/  LDC R12, c[0x0][0x3c4] ;  /* 0x0000f100ff0c7b82 */ /* 0x000e620000000800 */
[-C--:B------:R-:W-:Y:S01]  /*3380*/  IADD3 R216, P2, PT, R7, R136.reuse, RZ ;  /* 0x0000008807d87210 */ /* 0x080fe20007f5e0ff */
[----:B------:R-:W2:Y:S01]  /*3390*/  @P0 LDG.E.U8 R22, desc[UR28][R236.64] ;  /* 0x0000001cec160981 */ /* 0x000ea2000c1e1100 */
[-C--:B------:R-:W-:Y:S01]  /*33a0*/  LEA.HI.X.SX32 R19, R5, R137.reuse, 0x1, P1 ;  /* 0x0000008905137211 */ /* 0x080fe200008f0eff */
[----:B------:R-:W-:Y:S01]  /*33b0*/  IMAD R5, R11, 0x12, RZ ;  /* 0x000000120b057824 */ /* 0x000fe200078e02ff */
[-C--:B------:R-:W-:Y:S01]  /*33c0*/  LEA.HI.X.SX32 R217, R7, R137.reuse, 0x1, P2 ;  /* 0x0000008907d97211 */ /* 0x080fe200010f0eff */
[----:B------:R-:W2:Y:S02]  /*33d0*/  @P0 LDG.E.U8 R30, desc[UR28][R220.64] ;  /* 0x0000001cdc1e0981 */ /* 0x000ea4000c1e1100 */
[----:B------:R-:W1:Y:S01]  /*33e0*/  LDC R11, c[0x0][0x3c4] ;  /* 0x0000f100ff0b7b82 */ /* 0x000e620000000800 */
[CC--:B------:R-:W-:Y:S01]  /*33f0*/  IADD3 R232, P1, PT, R5.reuse, R136.reuse, RZ ;  /* 0x0000008805e87210 */ /* 0x0c0fe20007f3e0ff */
[----:B------:R0:W2:Y:S03]  /*3400*/  @P0 LDG.E.U8 R15, desc[UR28][R18.64] ;  /* 0x0000001c120f0981 */ /* 0x0000a6000c1e1100 */
[----:B------:R-:W-:Y:S01]  /*3410*/  LEA.HI.X.SX32 R233, R5, R137, 0x1, P1 ;  /* 0x0000008905e97211 */ /* 0x000fe200008f0eff */
[----:B---3--:R-:W-:Y:S01]  /*3420*/  IMAD R5, R6, 0x3, RZ ;  /* 0x0000000306057824 */ /* 0x008fe200078e02ff */
[----:B------:R3:W-:Y:S01]  /*3430*/  STL.64 [R1], R18 ;  /* 0x0000001201007387 */ /* 0x0007e20000100a00 */
[----:B0-----:R-:W-:Y:S01]  /*3440*/  IMAD R7, R10, 0xb, RZ ;  /* 0x0000000b0a077824 */ /* 0x001fe200078e02ff */
[----:B------:R-:W-:Y:S01]  /*3450*/  PRMT R6, RZ, 0x7610, R6 ;  /* 0x00007610ff067816 */ /* 0x000fe20000000006 */
[----:B------:R-:W0:Y:S01]  /*3460*/  LDC R10, c[0x0][0x3c4] ;  /* 0x0000f100ff0a7b82 */ /* 0x000e220000000800 */
[----:B------:R-:W-:Y:S01]  /*3470*/  PRMT R23, RZ, 0x7610, R23 ;  /* 0x00007610ff177816 */ /* 0x000fe20000000017 */
[----:B------:R-:W2:Y:S01]  /*3480*/  @P0 LDG.E.U8 R29, desc[UR28][R218.64] ;  /* 0x0000001cda1d0981 */ /* 0x000ea2000c1e1100 */
[----:B------:R-:W-:-:S02]  /*3490*/  IADD3 R250, P2, PT, R7, R136, RZ ;  /* 0x0000008807fa7210 */ /* 0x000fc40007f5e0ff */
[----:B------:R-:W-:Y:S01]  /*34a0*/  PRMT R24, RZ, 0x7610, R24 ;  /* 0x00007610ff187816 */ /* 0x000fe20000000018 */
[----:B------:R-:W2:Y:S01]  /*34b0*/  @P0 LDG.E.U8 R4, desc[UR28][R148.64] ;  /* 0x0000001c94040981 */ /* 0x000ea2000c1e1100 */
[----:B---3--:R-:W-:-:S03]  /*34c0*/  IADD3 R18, P1, PT, R5, R136, RZ ;  /* 0x0000008805127210 */ /* 0x008fc60007f3e0ff */
[----:B------:R-:W3:Y:S01]  /*34d0*/  @P0 LDG.E.U8 R23, desc[UR28][R234.64] ;  /* 0x0000001cea170981 */ /* 0x000ee2000c1e1100 */
[----:B------:R-:W-:-:S03]  /*34e0*/  LEA.HI.X.SX32 R19, R5, R137, 0x1, P1 ;  /* 0x0000008905137211 */ /* 0x000fc600008f0eff */
[----:B------:R-:W3:Y:S01]  /*34f0*/  @P0 LDG.E.U8 R24, desc[UR28][R232.64] ;  /* 0x0000001ce8180981 */ /* 0x000ee2000c1e1100 */
[-C--:B------:R-:W-:Y:S01]  /*3500*/  LEA.HI.X.SX32 R251, R7, R137.reuse, 0x1, P2 ;  /* 0x0000008907fb7211 */ /* 0x080fe200010f0eff */
[----:B----4-:R-:W-:Y:S02]  /*3510*/  IMAD R7, R9, 0x13, RZ ;  /* 0x0000001309077824 */ /* 0x010fe400078e02ff */
[----:B------:R4:W-:Y:S04]  /*3520*/  STL.64 [R1+0x38], R18 ;  /* 0x0000381201007387 */ /* 0x0009e80000100a00 */
[----:B------:R4:W3:Y:S01]  /*3530*/  @P0 LDG.E.U8 R6, desc[UR28][R18.64] ;  /* 0x0000001c12060981 */ /* 0x0008e2000c1e1100 */
[C---:B------:R-:W-:Y:S01]  /*3540*/  IADD3 R230, P1, PT, R7.reuse, R136, RZ ;  /* 0x0000008807e67210 */ /* 0x040fe20007f3e0ff */
[----:B------:R-:W-:Y:S01]  /*3550*/  IMAD.SHL.U32 R5, R8, 0x4, RZ ;  /* 0x0000000408057824 */ /* 0x000fe200078e00ff */
[----:B----4-:R-:W4:Y:S02]  /*3560*/  LDC R18, c[0x0][0x3c4] ;  /* 0x0000f100ff127b82 */ /* 0x010f240000000800 */
[----:B------:R-:W-:-:S02]  /*3570*/  LEA.HI.X.SX32 R231, R7, R137, 0x1, P1 ;  /* 0x0000008907e77211 */ /* 0x000fc400008f0eff */
[----:B------:R-:W-:Y:S01]  /*3580*/  IADD3 R20, P1, PT, R5, R136, RZ ;  /* 0x0000008805147210 */ /* 0x000fe20007f3e0ff */
[----:B------:R-:W-:-:S03]  /*3590*/  IMAD R9, R17, 0x1b, RZ ;  /* 0x0000001b11097824 */ /* 0x000fc600078e02ff */
[-C--:B------:R-:W-:Y:S01]  /*35a0*/  LEA.HI.X.SX32 R21, R5, R137.reuse, 0x1, P1 ;  /* 0x0000008905157211 */ /* 0x080fe200008f0eff */
[----:B-1----:R-:W-:Y:S01]  /*35b0*/  IMAD R5, R11, 0xc, RZ ;  /* 0x0000000c0b057824 */ /* 0x002fe200078e02ff */
[----:B------:R-:W1:Y:S01]  /*35c0*/  LDC R19, c[0x0][0x3c4] ;  /* 0x0000f100ff137b82 */ /* 0x000e620000000800 */
[----:B------:R-:W-:Y:S01]  /*35d0*/  PRMT R8, RZ, 0x7610, R8 ;  /* 0x00007610ff087816 */ /* 0x000fe20000000008 */
[----:B------:R-:W-:Y:S01]  /*35e0*/  IMAD R7, R12, 0x14, RZ ;  /* 0x000000140c077824 */ /* 0x000fe200078e02ff */
[CC--:B------:R-:W-:Y:S01]  /*35f0*/  IADD3 R214, P2, PT, R9.reuse, R136.reuse, RZ ;  /* 0x0000008809d67210 */ /* 0x0c0fe20007f5e0ff */
[----:B------:R0:W-:Y:S04]  /*3600*/  STL.64 [R1+0x30], R20 ;  /* 0x0000301401007387 */ /* 0x0001e80000100a00 */
[----:B------:R-:W1:Y:S01]  /*3610*/  LDC R11, c[0x0][0x3c4] ;  /* 0x0000f100ff0b7b82 */ /* 0x000e620000000800 */
[----:B------:R-:W-:Y:S01]  /*3620*/  LEA.HI.X.SX32 R215, R9, R137, 0x1, P2 ;  /* 0x0000008909d77211 */ /* 0x000fe200010f0eff */
[----:B------:R0:W3:Y:S01]  /*3630*/  @P0 LDG.E.U8 R8, desc[UR28][R20.64] ;  /* 0x0000001c14080981 */ /* 0x0000e2000c1e1100 */
[----:B------:R-:W-:-:S05]  /*3640*/  IADD3 R228, P2, PT, R7, R136, RZ ;  /* 0x0000008807e47210 */ /* 0x000fca0007f5e0ff */
[----:B------:R-:W1:Y:S01]  /*3650*/  LDC R12, c[0x0][0x3c4] ;  /* 0x0000f100ff0c7b82 */ /* 0x000e620000000800 */
[----:B----4-:R-:W-:Y:S01]  /*3660*/  IMAD R9, R18, 0x1c, RZ ;  /* 0x0000001c12097824 */ /* 0x010fe200078e02ff */
[----:B------:R-:W-:Y:S02]  /*3670*/  IADD3 R248, P1, PT, R5, R136, RZ ;  /* 0x0000008805f87210 */ /* 0x000fe40007f3e0ff */
[----:B------:R-:W-:-:S04]  /*3680*/  LEA.HI.X.SX32 R229, R7, R137, 0x1, P2 ;  /* 0x0000008907e57211 */ /* 0x000fc800010f0eff */
[----:B0-----:R-:W0:Y:S01]  /*3690*/  LDC R20, c[0x0][0x3c4] ;  /* 0x0000f100ff147b82 */ /* 0x001e220000000800 */
[----:B------:R-:W-:Y:S02]  /*36a0*/  IADD3 R212, P2, PT, R9, R136, RZ ;  /* 0x0000008809d47210 */ /* 0x000fe40007f5e0ff */
[-C--:B------:R-:W-:Y:S01]  /*36b0*/  LEA.HI.X.SX32 R249, R5, R137.reuse, 0x1, P1 ;  /* 0x0000008905f97211 */ /* 0x080fe200008f0eff */
[----:B------:R-:W-:Y:S01]  /*36c0*/  IMAD R5, R10, 0x5, RZ ;  /* 0x000000050a057824 */ /* 0x000fe200078e02ff */
[----:B------:R-:W-:-:S03]  /*36d0*/  LEA.HI.X.SX32 R213, R9, R137, 0x1, P2 ;  /* 0x0000008909d57211 */ /* 0x000fc600010f0eff */
[----:B------:R-:W4:Y:S01]  /*36e0*/  LDC R9, c[0x0][0x3c4] ;  /* 0x0000f100ff097b82 */ /* 0x000f220000000800 */
[----:B------:R-:W-:Y:S01]  /*36f0*/  IADD3 R36, P1, PT, R5, R136, RZ ;  /* 0x0000008805247210 */ /* 0x000fe20007f3e0ff */
[----:B-1----:R-:W-:-:S03]  /*3700*/  IMAD R7, R11, 0xd, RZ ;  /* 0x0000000d0b077824 */ /* 0x002fc600078e02ff */
[----:B------:R-:W-:-:S03]  /*3710*/  LEA.HI.X.SX32 R37, R5, R137, 0x1, P1 ;  /* 0x0000008905257211 */ /* 0x000fc600008f0eff */
[----:B------:R-:W1:Y:S01]  /*3720*/  LDC R21, c[0x0][0x3c4] ;  /* 0x0000f100ff157b82 */ /* 0x000e620000000800 */
[----:B------:R-:W-:Y:S01]  /*3730*/  IMAD R5, R12, 0x15, RZ ;  /* 0x000000150c057824 */ /* 0x000fe200078e02ff */
[----:B------:R-:W-:Y:S02]  /*3740*/  IADD3 R242, P1, PT, R7, R136, RZ ;  /* 0x0000008807f27210 */ /* 0x000fe40007f3e0ff */
[----:B------:R-:W-:-:S04]  /*3750*/  PRMT R10, RZ, 0x7610, R10 ;  /* 0x00007610ff0a7816 */ /* 0x000fc8000000000a */
[----:B------:R-:W1:Y:S01]  /*3760*/  LDC R12, c[0x0][0x3c4] ;  /* 0x0000f100ff0c7b82 */ /* 0x000e620000000800 */
[-C--:B------:R-:W-:Y:S01]  /*3770*/  LEA.HI.X.SX32 R243, R7, R137.reuse, 0x1, P1 ;  /* 0x0000008907f37211 */ /* 0x080fe200008f0eff */
[----:B0-----:R-:W-:Y:S01]  /*3780*/  IMAD R7, R20, 0x1d, RZ ;  /* 0x0000001d14077824 */ /* 0x001fe200078e02ff */
[-C--:B------:R-:W-:Y:S01]  /*3790*/  IADD3 R226, P1, PT, R5, R136.reuse, RZ ;  /* 0x0000008805e27210 */ /* 0x080fe20007f3e0ff */
[----:B------:R0:W-:Y:S03]  /*37a0*/  STL.64 [R1+0x28], R36 ;  /* 0x0000282401007387 */ /* 0x0001e60000100a00 */
[----:B------:R-:W-:Y:S01]  /*37b0*/  IADD3 R210, P2, PT, R7, R136, RZ ;  /* 0x0000008807d27210 */ /* 0x000fe20007f5e0ff */
[----:B------:R0:W3:Y:S01]  /*37c0*/  @P0 LDG.E.U8 R10, desc[UR28][R36.64] ;  /* 0x0000001c240a0981 */ /* 0x0000e2000c1e1100 */
[----:B------:R-:W1:Y:S01]  /*37d0*/  LDC R20, c[0x0][0x3c4] ;  /* 0x0000f100ff147b82 */ /* 0x000e620000000800 */
[-C--:B------:R-:W-:Y:S01]  /*37e0*/  LEA.HI.X.SX32 R227, R5, R137.reuse, 0x1, P1 ;  /* 0x0000008905e37211 */ /* 0x080fe200008f0eff */
[----:B----4-:R-:W-:Y:S01]  /*37f0*/  IMAD R5, R9, 0x6, RZ ;  /* 0x0000000609057824 */ /* 0x010fe200078e02ff */
[----:B------:R-:W-:Y:S01]  /*3800*/  LEA.HI.X.SX32 R211, R7, R137, 0x1, P2 ;  /* 0x0000008907d37211 */ /* 0x000fe200010f0eff */
[----:B------:R-:W-:-:S04]  /*3810*/  IMAD R7, R19, 0xe, RZ ;  /* 0x0000000e13077824 */ /* 0x000fc800078e02ff */
[----:B0-----:R-:W0:Y:S01]  /*3820*/  LDC R36, c[0x0][0x3c4] ;  /* 0x0000f100ff247b82 */ /* 0x001e220000000800 */
[----:B------:R-:W-:Y:S01]  /*3830*/  IADD3 R38, P1, PT, R5, R136, RZ ;  /* 0x0000008805267210 */ /* 0x000fe20007f3e0ff */
[----:B-1----:R-:W-:-:S06]  /*3840*/  IMAD R9, R21, 0x16, RZ ;  /* 0x0000001615097824 */ /* 0x002fcc00078e02ff */
[----:B------:R-:W1:Y:S01]  /*3850*/  LDC R37, c[0x0][0x3c4] ;  /* 0x0000f100ff257b82 */ /* 0x000e620000000800 */
[-C--:B------:R-:W-:Y:S02]  /*3860*/  IADD3 R240, P2, PT, R7, R136.reuse, RZ ;  /* 0x0000008807f07210 */ /* 0x080fe40007f5e0ff */
[----:B------:R-:W-:Y:S02]  /*3870*/  PRMT R11, RZ, 0x7610, R11 ;  /* 0x00007610ff0b7816 */ /* 0x000fe4000000000b */
[----:B------:R-:W-:Y:S02]  /*3880*/  PRMT R31, RZ, 0x7610, R31 ;  /* 0x00007610ff1f7816 */ /* 0x000fe4000000001f */
[-C--:B------:R-:W-:Y:S01]  /*3890*/  LEA.HI.X.SX32 R39, R5, R137.reuse, 0x1, P1 ;  /* 0x0000008905277211 */ /* 0x080fe200008f0eff */
[----:B------:R-:W-:Y:S01]  /*38a0*/  IMAD R5, R12, 0x7, RZ ;  /* 0x000000070c057824 */ /* 0x000fe200078e02ff */
[----:B------:R-:W-:Y:S01]  /*38b0*/  LEA.HI.X.SX32 R241, R7, R137, 0x1, P2 ;  /* 0x0000008907f17211 */ /* 0x000fe200010f0eff */
[----:B------:R-:W-:Y:S01]  /*38c0*/  IMAD R7, R28, 0x1e, RZ ;  /* 0x0000001e1c077824 */ /* 0x000fe200078e02ff */
[----:B------:R-:W-:-:S02]  /*38d0*/  IADD3 R224, P1, PT, R9, R136, RZ ;  /* 0x0000008809e07210 */ /* 0x000fc40007f3e0ff */
[----:B------:R-:W-:Y:S02]  /*38e0*/  PRMT R16, RZ, 0x7610, R16 ;  /* 0x00007610ff107816 */ /* 0x000fe40000000010 */
[----:B------:R-:W-:Y:S01]  /*38f0*/  PRMT R25, RZ, 0x7610, R25 ;  /* 0x00007610ff197816 */ /* 0x000fe20000000019 */
[----:B------:R4:W-:Y:S01]  /*3900*/  STL.64 [R1+0x20], R38 ;  /* 0x0000202601007387 */ /* 0x0009e20000100a00 */
[----:B------:R-:W-:Y:S02]  /*3910*/  PRMT R32, RZ, 0x7610, R32 ;  /* 0x00007610ff207816 */ /* 0x000fe40000000020 */
[----:B------:R-:W-:Y:S01]  /*3920*/  LEA.HI.X.SX32 R225, R9, R137, 0x1, P1 ;  /* 0x0000008909e17211 */ /* 0x000fe200008f0eff */
[----:B------:R4:W3:Y:S01]  /*3930*/  @P0 LDG.E.U8 R11, desc[UR28][R38.64] ;  /* 0x0000001c260b0981 */ /* 0x0008e2000c1e1100 */
[----:B------:R-:W-:Y:S02]  /*3940*/  PRMT R17, RZ, 0x7610, R17 ;  /* 0x00007610ff117816 */ /* 0x000fe40000000011 */
[----:B------:R-:W-:Y:S01]  /*3950*/  IADD3 R208, P2, PT, R7, R136, RZ ;  /* 0x0000008807d07210 */ /* 0x000fe20007f5e0ff */
[----:B------:R-:W3:Y:S01]  /*3960*/  @P0 LDG.E.U8 R31, desc[UR28][R216.64] ;  /* 0x0000001cd81f0981 */ /* 0x000ee2000c1e1100 */
[----:B------:R-:W-:-:S02]  /*3970*/  PRMT R26, RZ, 0x7610, R26 ;  /* 0x00007610ff1a7816 */ /* 0x000fc4000000001a */
[----:B------:R-:W-:Y:S01]  /*3980*/  PRMT R33, RZ, 0x7610, R33 ;  /* 0x00007610ff217816 */ /* 0x000fe20000000021 */
[----:B------:R-:W3:Y:S01]  /*3990*/  @P0 LDG.E.U8 R16, desc[UR28][R250.64] ;  /* 0x0000001cfa100981 */ /* 0x000ee2000c1e1100 */
[----:B----4-:R-:W-:-:S03]  /*39a0*/  IADD3 R38, P1, PT, R5, R136, RZ ;  /* 0x0000008805267210 */ /* 0x010fc60007f3e0ff */
[----:B------:R-:W4:Y:S01]  /*39b0*/  @P0 LDG.E.U8 R25, desc[UR28][R230.64] ;  /* 0x0000001ce6190981 */ /* 0x000f22000c1e1100 */
[----:B------:R-:W-:Y:S02]  /*39c0*/  PRMT R18, RZ, 0x7610, R18 ;  /* 0x00007610ff127816 */ /* 0x000fe40000000012 */
[-C--:B------:R-:W-:Y:S01]  /*39d0*/  LEA.HI.X.SX32 R39, R5, R137.reuse, 0x1, P1 ;  /* 0x0000008905277211 */ /* 0x080fe200008f0eff */
[----:B------:R-:W4:Y:S01]  /*39e0*/  @P0 LDG.E.U8 R32, desc[UR28][R214.64] ;  /* 0x0000001cd6200981 */ /* 0x000f22000c1e1100 */
[----:B------:R-:W-:Y:S01]  /*39f0*/  LEA.HI.X.SX32 R209, R7, R137, 0x1, P2 ;  /* 0x0000008907d17211 */ /* 0x000fe200010f0eff */
[----:B------:R-:W-:Y:S01]  /*3a00*/  IMAD R5, R20, 0xf, RZ ;  /* 0x0000000f14057824 */ /* 0x000fe200078e02ff */
[----:B------:R-:W-:Y:S01]  /*3a10*/  PRMT R27, RZ, 0x7610, R27 ;  /* 0x00007610ff1b7816 */ /* 0x000fe2000000001b */
[----:B0-----:R-:W-:Y:S01]  /*3a20*/  IMAD R7, R36, 0x17, RZ ;  /* 0x0000001724077824 */ /* 0x001fe200078e02ff */
[----:B------:R-:W4:Y:S01]  /*3a30*/  @P0 LDG.E.U8 R17, desc[UR28][R248.64] ;  /* 0x0000001cf8110981 */ /* 0x000f22000c1e1100 */
[----:B------:R-:W-:Y:S01]  /*3a40*/  PRMT R34, RZ, 0x7610, R34 ;  /* 0x00007610ff227816 */ /* 0x000fe20000000022 */
[----:B-1----:R-:W-:-:S02]  /*3a50*/  IMAD R9, R37, 0x1f, RZ ;  /* 0x0000001f25097824 */ /* 0x002fc400078e02ff */
[----:B------:R-:W4:Y:S01]  /*3a60*/  @P0 LDG.E.U8 R26, desc[UR28][R228.64] ;  /* 0x0000001ce41a0981 */ /* 0x000f22000c1e1100 */
[----:B------:R-:W-:Y:S02]  /*3a70*/  PRMT R19, RZ, 0x7610, R19 ;  /* 0x00007610ff137816 */ /* 0x000fe40000000013 */
[-C--:B------:R-:W-:Y:S01]  /*3a80*/  IADD3 R238, P1, PT, R5, R136.reuse, RZ ;  /* 0x0000008805ee7210 */ /* 0x080fe20007f3e0ff */
[----:B------:R-:W4:Y:S01]  /*3a90*/  @P0 LDG.E.U8 R33, desc[UR28][R212.64] ;  /* 0x0000001cd4210981 */ /* 0x000f22000c1e1100 */
[----:B------:R-:W-:Y:S02]  /*3aa0*/  PRMT R28, RZ, 0x7610, R28 ;  /* 0x00007610ff1c7816 */ /* 0x000fe4000000001c */
[-C--:B------:R-:W-:Y:S01]  /*3ab0*/  IADD3 R222, P2, PT, R7, R136.reuse, RZ ;  /* 0x0000008807de7210 */ /* 0x080fe20007f5e0ff */
[----:B------:R-:W4:Y:S01]  /*3ac0*/  @P0 LDG.E.U8 R18, desc[UR28][R242.64] ;  /* 0x0000001cf2120981 */ /* 0x000f22000c1e1100 */
[----:B------:R-:W-:Y:S02]  /*3ad0*/  PRMT R35, RZ, 0x7610, R35 ;  /* 0x00007610ff237816 */ /* 0x000fe40000000023 */
[----:B------:R-:W-:Y:S01]  /*3ae0*/  PRMT R12, RZ, 0x7610, R12 ;  /* 0x00007610ff0c7816 */ /* 0x000fe2000000000c */
[----:B------:R-:W4:Y:S01]  /*3af0*/  @P0 LDG.E.U8 R27, desc[UR28][R226.64] ;  /* 0x0000001ce21b0981 */ /* 0x000f22000c1e1100 */
[----:B------:R-:W-:-:S02]  /*3b00*/  IADD3 R206, P3, PT, R9, R136, RZ ;  /* 0x0000008809ce7210 */ /* 0x000fc40007f7e0ff */
[----:B------:R-:W-:Y:S01]  /*3b10*/  PRMT R20, RZ, 0x7610, R20 ;  /* 0x00007610ff147816 */ /* 0x000fe20000000014 */
[----:B------:R-:W4:Y:S01]  /*3b20*/  @P0 LDG.E.U8 R34, desc[UR28][R210.64] ;  /* 0x0000001cd2220981 */ /* 0x000f22000c1e1100 */
[-C--:B------:R-:W-:Y:S02]  /*3b30*/  LEA.HI.X.SX32 R239, R5, R137.reuse, 0x1, P1 ;  /* 0x0000008905ef7211 */ /* 0x080fe400008f0eff */
[----:B------:R-:W-:Y:S01]  /*3b40*/  PRMT R5, RZ, 0x7610, R5 ;  /* 0x00007610ff057816 */ /* 0x000fe20000000005 */
[----:B------:R-:W4:Y:S01]  /*3b50*/  @P0 LDG.E.U8 R19, desc[UR28][R240.64] ;  /* 0x0000001cf0130981 */ /* 0x000f22000c1e1100 */
[-C--:B------:R-:W-:Y:S02]  /*3b60*/  LEA.HI.X.SX32 R223, R7, R137.reuse, 0x1, P2 ;  /* 0x0000008907df7211 */ /* 0x080fe400010f0eff */
[----:B------:R-:W-:Y:S01]  /*3b70*/  PRMT R7, RZ, 0x7610, R7 ;  /* 0x00007610ff077816 */ /* 0x000fe20000000007 */
[----:B------:R-:W4:Y:S01]  /*3b80*/  @P0 LDG.E.U8 R28, desc[UR28][R224.64] ;  /* 0x0000001ce01c0981 */ /* 0x000f22000c1e1100 */
[----:B------:R-:W-:-:S03]  /*3b90*/  LEA.HI.X.SX32 R207, R9, R137, 0x1, P3 ;  /* 0x0000008909cf7211 */ /* 0x000fc600018f0eff */
[----:B------:R-:W4:Y:S04]  /*3ba0*/  @P0 LDG.E.U8 R35, desc[UR28][R208.64] ;  /* 0x0000001cd0230981 */ /* 0x000f28000c1e1100 */
[----:B------:R-:W4:Y:S04]  /*3bb0*/  @P0 LDG.E.U8 R12, desc[UR28][R38.64] ;  /* 0x0000001c260c0981 */ /* 0x000f28000c1e1100 */
[----:B------:R-:W4:Y:S04]  /*3bc0*/  @P0 LDG.E.U8 R20, desc[UR28][R238.64] ;  /* 0x0000001cee140981 */ /* 0x000f28000c1e1100 */
[----:B------:R-:W4:Y:S04]  /*3bd0*/  @P0 LDG.E.U8 R5, desc[UR28][R222.64] ;  /* 0x0000001cde050981 */ /* 0x000f28000c1e1100 */
[----:B------:R-:W4:Y:S01]  /*3be0*/  @P0 LDG.E.U8 R7, desc[UR28][R206.64] ;  /* 0x0000001cce070981 */ /* 0x000f22000c1e1100 */
[----:B------:R-:W-:Y:S01]  /*3bf0*/  LOP3.LUT R21, R145, 0x80, RZ, 0xc0, !PT ;  /* 0x0000008091157812 */ /* 0x000fe200078ec0ff */
[----:B--2---:R-:W-:-:S04]  /*3c00*/  @!UP1 UIADD3 UR8, UPT, UPT, -UR4, 0x100000, URZ ;  /* 0x0010000004089890 */ /* 0x004fc8000fffe1ff */
[----:B------:R-:W-:Y:S02]  /*3c10*/  @!UP1 USHF.L.U32 UR9, UR8, 0xb, URZ ;  /* 0x0000000b08099899 */ /* 0x000fe400080006ff */
[----:B------:R-:W-:Y:S01]  /*3c20*/  @!UP1 USHF.L.U32 UR8, UR8, 0x1, URZ ;  /* 0x0000000108089899 */ /* 0x000fe200080006ff */
[----:B------:R-:W-:Y:S01]  /*3c30*/  IMAD.SHL.U32 R135, R21, 0x20, RZ ;  /* 0x0000002015877824 */ /* 0x000fe200078e00ff */
[----:B------:R-:W-:-:S04]  /*3c40*/  VOTEU.ALL UP2, P6 ;  /* 0x0000000000ff7886 */ /* 0x000fc80003040000 */
[----:B------:R-:W-:-:S04]  /*3c50*/  LOP3.LUT R135, R135, 0x7f, R145, 0xf8, !PT ;  /* 0x0000007f87877812 */ /* 0x000fc800078ef891 */
[C---:B------:R-:W-:Y:S02]  /*3c60*/  LOP3.LUT R36, R135.reuse, 0x10, RZ, 0x3c, !PT ;  /* 0x0000001087247812 */ /* 0x040fe400078e3cff */
[----:B------:R0:W1:Y:S01]  /*3c70*/  @!UP2 SYNCS.EXCH.64 URZ, [UR15+0xf008], UR8 ;  /* 0x00f008080fffa5b2 */ /* 0x0000620008000100 */
[----:B------:R-:W-:Y:S01]  /*3c80*/  LOP3.LUT R9, R135, 0x20, RZ, 0x3c, !PT ;  /* 0x0000002087097812 */ /* 0x000fe200078e3cff */
[----:B------:R-:W-:Y:S01]  /*3c90*/  STL.64 [R1+0x18], R38 ;  /* 0x0000182601007387 */ /* 0x000fe20000100a00 */
[----:B------:R-:W-:-:S04]  /*3ca0*/  @!UP1 UIADD3 UR4, UPT, UPT, -UR4, 0x100000, URZ ;  /* 0x0010000004049890 */ /* 0x000fc8000fffe1ff */
[----:B------:R-:W-:Y:S02]  /*3cb0*/  @!UP1 USHF.L.U32 UR5, UR4, 0xb, URZ ;  /* 0x0000000b04059899 */ /* 0x000fe400080006ff */
[----:B------:R-:W-:Y:S01]  /*3cc0*/  @!UP1 USHF.L.U32 UR4, UR4, 0x1, URZ ;  /* 0x0000000104049899 */ /* 0x000fe200080006ff */
[----:B------:R-:W-:Y:S01]  /*3cd0*/  ISETP.EQ.U32.AND P1, PT, RZ, UR19, P0 ;  /* 0x00000013ff007c0c */ /* 0x000fe20008722070 */
[----:B------:R-:W-:Y:S01]  /*3ce0*/  UIADD3 UR13, UPT, UPT, UR27, 0x100, URZ ;  /* 0x000001001b0d7890 */ /* 0x000fe2000fffe0ff */
[----:B------:R-:W-:Y:S01]  /*3cf0*/  VOTEU.ALL UP2, P6 ;  /* 0x0000000000ff7886 */ /* 0x000fe20003040000 */
[----:B------:R2:W-:Y:S02]  /*3d00*/  STS.U8 [R135+UR15+0x8000], R2 ;  /* 0x0080000287007988 */ /* 0x0005e4000800000f */
[C---:B--2---:R-:W-:Y:S02]  /*3d10*/  LOP3.LUT R2, R135.reuse, 0x40, RZ, 0x3c, !PT ;  /* 0x0000004087027812 */ /* 0x044fe400078e3cff */
[----:B------:R-:W-:Y:S04]  /*3d20*/  STS.U8 [R135+UR15+0x8400], R14 ;  /* 0x0084000e87007988 */ /* 0x000fe8000800000f */
[----:B------:R-:W-:Y:S04]  /*3d30*/  STS.U8 [R135+UR15+0x8800], R22 ;  /* 0x0088001687007988 */ /* 0x000fe8000800000f */
[----:B------:R-:W-:Y:S04]  /*3d40*/  STS.U8 [R135+UR15+0x8c00], R30 ;  /* 0x008c001e87007988 */ /* 0x000fe8000800000f */
[----:B------:R2:W-:Y:S04]  /*3d50*/  STS.U8 [R36+UR15+0x8080], R0 ;  /* 0x0080800024007988 */ /* 0x0005e8000800000f */
[----:B------:R-:W-:Y:S01]  /*3d60*/  STS.U8 [R36+UR15+0x8480], R13 ;  /* 0x0084800d24007988 */ /* 0x000fe2000800000f */
[----:B--2---:R-:W-:-:S03]  /*3d70*/  LOP3.LUT R0, R135, 0x30, RZ, 0x3c, !PT ;  /* 0x0000003087007812 */ /* 0x004fc600078e3cff */
[----:B---3--:R-:W-:Y:S04]  /*3d80*/  STS.U8 [R36+UR15+0x8880], R23 ;  /* 0x0088801724007988 */ /* 0x008fe8000800000f */
[----:B------:R-:W-:Y:S04]  /*3d90*/  STS.U8 [R36+UR15+0x8c80], R29 ;  /* 0x008c801d24007988 */ /* 0x000fe8000800000f */
[----:B------:R-:W-:Y:S04]  /*3da0*/  STS.U8 [R9+UR15+0x8100], R4 ;  /* 0x0081000409007988 */ /* 0x000fe8000800000f */
[----:B------:R-:W-:Y:S04]  /*3db0*/  STS.U8 [R9+UR15+0x8500], R15 ;  /* 0x0085000f09007988 */ /* 0x000fe8000800000f */
[----:B------:R-:W-:Y:S01]  /*3dc0*/  STS.U8 [R9+UR15+0x8900], R24 ;  /* 0x0089001809007988 */ /* 0x000fe2000800000f */
[----:B------:R-:W-:-:S02]  /*3dd0*/  UIADD3 UR6, UPT, UPT, UR6, UR13, URZ ;  /* 0x0000000d06067290 */ /* 0x000fc4000fffe0ff */
[----:B------:R-:W-:Y:S02]  /*3de0*/  UIADD3 UR7, UPT, UPT, UR15, 0xa000, URZ ;  /* 0x0000a0000f077890 */ /* 0x000fe4000fffe0ff */
[----:B------:R-:W-:Y:S01]  /*3df0*/  ULEA UR12, UR12, UR6, 0x12 ;  /* 0x000000060c0c7291 */ /* 0x000fe2000f8e90ff */
[----:B------:R-:W-:Y:S04]  /*3e00*/  STS.U8 [R9+UR15+0x8d00], R31 ;  /* 0x008d001f09007988 */ /* 0x000fe8000800000f */
[----:B------:R-:W-:Y:S04]  /*3e10*/  STS.U8 [R0+UR15+0x8180], R6 ;  /* 0x0081800600007988 */ /* 0x000fe8000800000f */
[----:B------:R-:W-:Y:S04]  /*3e20*/  STS.U8 [R0+UR15+0x8580], R16 ;  /* 0x0085801000007988 */ /* 0x000fe8000800000f */
[----:B----4-:R-:W-:Y:S04]  /*3e30*/  STS.U8 [R0+UR15+0x8980], R25 ;  /* 0x0089801900007988 */ /* 0x010fe8000800000f */
[----:B------:R2:W-:Y:S04]  /*3e40*/  STS.U8 [R0+UR15+0x8d80], R32 ;  /* 0x008d802000007988 */ /* 0x0005e8000800000f */
[----:B------:R-:W-:Y:S04]  /*3e50*/  STS.U8 [R2+UR15+0x8200], R8 ;  /* 0x0082000802007988 */ /* 0x000fe8000800000f */
[----:B------:R-:W-:Y:S01]  /*3e60*/  STS.U8 [R2+UR15+0x8600], R17 ;  /* 0x0086001102007988 */ /* 0x000fe2000800000f */
[----:B--2---:R-:W-:-:S03]  /*3e70*/  LOP3.LUT R0, R135, 0x50, RZ, 0x3c, !PT ;  /* 0x0000005087007812 */ /* 0x004fc600078e3cff */
[----:B------:R-:W-:Y:S04]  /*3e80*/  STS.U8 [R2+UR15+0x8a00], R26 ;  /* 0x008a001a02007988 */ /* 0x000fe8000800000f */
[----:B------:R2:W-:Y:S04]  /*3e90*/  STS.U8 [R2+UR15+0x8e00], R33 ;  /* 0x008e002102007988 */ /* 0x0005e8000800000f */
[----:B------:R-:W-:Y:S04]  /*3ea0*/  STS.U8 [R0+UR15+0x8280], R10 ;  /* 0x0082800a00007988 */ /* 0x000fe8000800000f */
[----:B------:R-:W-:Y:S01]  /*3eb0*/  STS.U8 [R0+UR15+0x8680], R18 ;  /* 0x0086801200007988 */ /* 0x000fe2000800000f */
[----:B--2---:R-:W-:-:S03]  /*3ec0*/  LOP3.LUT R2, R135, 0x60, RZ, 0x3c, !PT ;  /* 0x0000006087027812 */ /* 0x004fc600078e3cff */
[----:B------:R-:W-:Y:S04]  /*3ed0*/  STS.U8 [R0+UR15+0x8a80], R27 ;  /* 0x008a801b00007988 */ /* 0x000fe8000800000f */
[----:B------:R2:W-:Y:S04]  /*3ee0*/  STS.U8 [R0+UR15+0x8e80], R34 ;  /* 0x008e802200007988 */ /* 0x0005e8000800000f */
[----:B------:R0:W-:Y:S04]  /*3ef0*/  STS.U8 [R2+UR15+0x8300], R11 ;  /* 0x0083000b02007988 */ /* 0x0001e8000800000f */
[----:B------:R0:W-:Y:S01]  /*3f00*/  STS.U8 [R2+UR15+0x8700], R19 ;  /* 0x0087001302007988 */ /* 0x0001e2000800000f */
[----:B--2---:R-:W-:-:S03]  /*3f10*/  LOP3.LUT R0, R135, 0x70, RZ, 0x3c, !PT ;  /* 0x0000007087007812 */ /* 0x004fc600078e3cff */
[----:B------:R0:W-:Y:S04]  /*3f20*/  STS.U8 [R2+UR15+0x8b00], R28 ;  /* 0x008b001c02007988 */ /* 0x0001e8000800000f */
[----:B------:R0:W-:Y:S04]  /*3f30*/  STS.U8 [R2+UR15+0x8f00], R35 ;  /* 0x008f002302007988 */ /* 0x0001e8000800000f */
[----:B------:R0:W-:Y:S04]  /*3f40*/  STS.U8 [R0+UR15+0x8380], R12 ;  /* 0x0083800c00007988 */ /* 0x0001e8000800000f */
[----:B------:R0:W-:Y:S04]  /*3f50*/  STS.U8 [R0+UR15+0x8780], R20 ;  /* 0x0087801400007988 */ /* 0x0001e8000800000f */
[----:B------:R0:W-:Y:S04]  /*3f60*/  STS.U8 [R0+UR15+0x8b80], R5 ;  /* 0x008b800500007988 */ /* 0x0001e8000800000f */
[----:B------:R0:W-:Y:S01]  /*3f70*/  STS.U8 [R0+UR15+0x8f80], R7 ;  /* 0x008f800700007988 */ /* 0x0001e2000800000f */
[----:B-1----:R1:W-:Y:S06]  /*3f80*/  MEMBAR.ALL.CTA ;  /* 0x0000000000007992 */ /* 0x0023ec0000008000 */
[----:B-1----:R-:W-:Y:S04]  /*3f90*/  FENCE.VIEW.ASYNC.S ;  /* 0x00000000000073c6 */ /* 0x002fe80000000000 */
[----:B------:R-:W1:Y:S02]  /*3fa0*/  FENCE.VIEW.ASYNC.S ;  /* 0x00000000000073c6 */ /* 0x000e640000000000 */
[----:B-1----:R0:W1:Y:S02]  /*3fb0*/  @!UP2 SYNCS.EXCH.64 URZ, [UR15+0xa000], UR4 ;  /* 0x00a000040fffa5b2 */ /* 0x0020640008000100 */
[----:B-1----:R-:W-:Y:S06]  /*3fc0*/  BAR.SYNC.DEFER_BLOCKING 0x0 ;  /* 0x0000000000007b1d */ /* 0x002fec0000010000 */
[----:B0-----:R-:W-:Y:S05]  /*3fd0*/  @!P1 BRA `(.L_x_6) ;  /* 0x0000000000d89947 */ /* 0x001fea0003800000 */
[----:B------:R-:W-:Y:S02]  /*3fe0*/  USHF.R.U32.HI UR8, URZ, 0x4, UR15 ;  /* 0x00000004ff087899 */ /* 0x000fe4000801160f */
[----:B------:R-:W-:Y:S02]  /*3ff0*/  UIADD3 UR5, UPT, UPT, UR15, 0x8000, URZ ;  /* 0x000080000f057890 */ /* 0x000fe4000fffe0ff */
[----:B------:R-:W-:Y:S02]  /*4000*/  USGXT.U32 UR8, UR8, 0xe ;  /* 0x0000000e0808789a */ /* 0x000fe40008000000 */
[----:B------:R-:W-:Y:S02]  /*4010*/  USHF.R.U32.HI UR5, URZ, 0x4, UR5 ;  /* 0x00000004ff057899 */ /* 0x000fe40008011605 */
[----:B------:R-:W-:Y:S02]  /*4020*/  UIADD3 UR34, UP2, UPT, UR8, 0x100, URZ ;  /* 0x0000010008227890 */ /* 0x000fe4000ff5e0ff */
[----:B------:R-:W-:Y:S01]  /*4030*/  USGXT.U32 UR10, UR5, 0xe ;  /* 0x0000000e050a789a */ /* 0x000fe20008000000 */
[----:B------:R-:W-:Y:S01]  /*4040*/  UMOV UR4, URZ ;  /* 0x000000ff00047c82 */ /* 0x000fe20008000000 */
[----:B------:R-:W-:Y:S01]  /*4050*/  UMOV UR6, URZ ;  /* 0x000000ff00067c82 */ /* 0x000fe20008000000 */
[----:B------:R-:W-:-:S02]  /*4060*/  UIADD3.X UR35, UPT, UPT, UR4, 0x40004040, URZ, UP2, !UPT ;  /* 0x4000404004237890 */ /* 0x000fc400097fe4ff */
[----:B------:R-:W-:Y:S01]  /*4070*/  UIADD3 UR42, UP2, UPT, UR10, 0x2, URZ ;  /* 0x000000020a2a7890 */ /* 0x000fe2000ff5e0ff */
[----:B------:R-:W-:Y:S01]  /*4080*/  UMOV UR4, UR7 ;  /* 0x0000000700047c82 */ /* 0x000fe20008000000 */
[----:B------:R-:W-:Y:S02]  /*4090*/  UMOV UR5, URZ ;  /* 0x000000ff00057c82 */ /* 0x000fe40008000000 */
[----:B------:R-:W-:Y:S01]  /*40a0*/  UIADD3.X UR43, UPT, UPT, UR6, 0x40004040, URZ, UP2, !UPT ;  /* 0x40004040062b7890 */ /* 0x000fe200097fe4ff */
[----:B------:R-:W-:Y:S01]  /*40b0*/  UMOV UR18, UR4 ;  /* 0x0000000400127c82 */ /* 0x000fe20008000000 */
[----:B------:R-:W-:Y:S02]  /*40c0*/  UIADD3.64 UR4, UPT, UPT, UR34, 0x100, URZ ;  /* 0x0000010022047897 */ /* 0x000fe4000fffe0ff */
[----:B------:R-:W-:Y:S02]  /*40d0*/  UIADD3.64 UR44, UPT, UPT, UR42, 0x2, URZ ;  /* 0x000000022a2c7897 */ /* 0x000fe4000fffe0ff */
[----:B------:R-:W-:-:S02]  /*40e0*/  UIADD3.64 UR46, UPT, UPT, UR34, 0x200, URZ ;  /* 0x00000200222e7897 */ /* 0x000fc4000fffe0ff */
[----:B------:R-:W-:Y:S02]  /*40f0*/  UIADD3.64 UR48, UPT, UPT, UR42, 0x4, URZ ;  /* 0x000000042a307897 */ /* 0x000fe4000fffe0ff */
[----:B------:R-:W-:Y:S02]  /*4100*/  UIADD3.64 UR50, UPT, UPT, UR34, 0x300, URZ ;  /* 0x0000030022327897 */ /* 0x000fe4000fffe0ff */
[----:B------:R-:W-:Y:S02]  /*4110*/  UIADD3.64 UR52, UPT, UPT, UR42, 0xfe, URZ ;  /* 0x000000fe2a347897 */ /* 0x000fe4000fffe0ff */
[----:B------:R-:W-:Y:S02]  /*4120*/  UIADD3.64 UR54, UPT, UPT, UR34, 0x400, URZ ;  /* 0x0000040022367897 */ /* 0x000fe4000fffe0ff */
[----:B------:R-:W-:Y:S02]  /*4130*/  UIADD3.64 UR56, UPT, UPT, UR42, 0x100, URZ ;  /* 0x000001002a387897 */ /* 0x000fe4000fffe0ff */
[----:B------:R-:W-:-:S02]  /*4140*/  UIADD3.64 UR58, UPT, UPT, UR34, 0x500, URZ ;  /* 0x00000500223a7897 */ /* 0x000fc4000fffe0ff */
[----:B------:R-:W-:Y:S01]  /*4150*/  UIADD3.64 UR60, UPT, UPT, UR42, 0x102, URZ ;  /* 0x000001022a3c7897 */ /* 0x000fe2000fffe0ff */
[----:B------:R-:W-:Y:S01]  /*4160*/  UMOV UR24, 0x0 ;  /* 0x0000000000187882 */ /* 0x000fe20000000000 */
[----:B------:R-:W-:Y:S01]  /*4170*/  UMOV UR25, 0x8088010 ;  /* 0x0808801000197882 */ /* 0x000fe20000000000 */
[----:B------:R-:W-:Y:S01]  /*4180*/  UIADD3.64 UR62, UPT, UPT, UR34, 0x600, URZ ;  /* 0x00000600223e7897 */ /* 0x000fe2000fffe0ff */
[----:B------:R-:W-:Y:S01]  /*4190*/  UMOV UR9, 0x40004040 ;  /* 0x4000404000097882 */ /* 0x000fe20000000000 */
[----:B------:R-:W-:Y:S01]  /*41a0*/  UIADD3.64 UR64, UPT, UPT, UR42, 0x104, URZ ;  /* 0x000001042a407897 */ /* 0x000fe2000fffe0ff */
[----:B------:R-:W-:Y:S01]  /*41b0*/  UMOV UR11, 0x40004040 ;  /* 0x40004040000b7882 */ /* 0x000fe20000000000 */
[----:B------:R-:W-:Y:S01]  /*41c0*/  UMOV UR22, 0x0 ;  /* 0x0000000000167882 */ /* 0x000fe20000000000 */
[----:B------:R-:W-:Y:S01]  /*41d0*/  UMOV UR23, 0x8088010 ;  /* 0x0808801000177882 */ /* 0x000fe20000000000 */
[----:B------:R-:W-:Y:S01]  /*41e0*/  UMOV UR20, 0x0 ;  /* 0x0000000000147882 */ /* 0x000fe20000000000 */
[----:B------:R-:W-:Y:S01]  /*41f0*/  UMOV UR21, 0x8088010 ;  /* 0x0808801000157882 */ /* 0x000fe20000000000 */
[----:B------:R0:W-:Y:S01]  /*4200*/  UTCQMMA gdesc[UR8], gdesc[UR10], tmem[UR13], tmem[UR24], idesc[UR25], !UPT ;  /* 0x00ff180a080075ea */ /* 0x0001e2000f80030d */
[----:B------:R-:W-:Y:S01]  /*4210*/  UMOV UR32, 0x0 ;  /* 0x0000000000207882 */ /* 0x000fe20000000000 */
[----:B------:R-:W-:Y:S01]  /*4220*/  UMOV UR33, 0x8088010 ;  /* 0x0808801000217882 */ /* 0x000fe20000000000 */
[----:B------:R0:W-:Y:S01]  /*4230*/  UTCQMMA gdesc[UR34], gdesc[UR42], tmem[UR13], tmem[UR22], idesc[UR23], UPT ;  /* 0x00ff162a220075ea */ /* 0x0001e2000b80030d */
        /* <DEDUP_REMOVED lines=12> */
[----:B------:R0:W-:Y:S01]  /*4300*/  UTCQMMA gdesc[UR58], gdesc[UR60], tmem[UR13], tmem[UR36], idesc[UR37], UPT ;  /* 0x00ff243c3a0075ea */ /* 0x0001e2000b80030d */
[----:B------:R0:W-:Y:S01]  /*4310*/  UTCQMMA gdesc[UR62], gdesc[UR64], tmem[UR13], tmem[UR40], idesc[UR41], UPT ;  /* 0x00ff28403e0075ea */ /* 0x0001e2000b80030d */
[----:B------:R0:W-:Y:S01]  /*4320*/  UTCBAR [UR18], URZ ;  /* 0x000000ff120073e9 */ /* 0x0001e200080000ff */
[----:B------:R-:W-:Y:S01]  /*4330*/  NOP ;  /* 0x0000000000007918 */ /* 0x000fe20000000000 */
.L_x_6:
[----:B------:R-:W-:Y:S05]  /*4340*/  @!P0 BRA `(.L_x_7) ;  /* 0x0000000000088947 */ /* 0x000fea0003800000 */
[----:B------:R-:W1:Y:S02]  /*4350*/  SYNCS.PHASECHK.TRANS64.TRYWAIT P2, [UR15+0xa000], RZ ;  /* 0x00a000ffff0075a7 */ /* 0x000e64000804110f */
[----:B-1----:R-:W-:Y:S05]  /*4360*/  @!P2 BRA `(.L_x_8) ;  /* 0x000000b000c4a947 */ /* 0x002fea0003800000 */
.L_x_7:
[----:B------:R-:W1:Y:S01]  /*4370*/  S2R R35, SR_TID.X ;  /* 0x0000000000237919 */ /* 0x000e620000002100 */
[----:B0-----:R-:W0:Y:S01]  /*4380*/  LDCU UR4, c[0x0][0x3a8] ;  /* 0x00007500ff0477ac */ /* 0x001e220008000800 */
[----:B------:R-:W2:Y:S08]  /*4390*/  LDC.64 R142, c[0x0][0x390] ;  /* 0x0000e400ff8e7b82 */ /* 0x000eb00000000a00 */
[----:B------:R-:W-:Y:S06]  /*43a0*/  BAR.SYNC.DEFER_BLOCKING 0x0 ;  /* 0x0000000000007b1d */ /* 0x000fec0000010000 */
[----:B------:R-:W3:Y:S02]  /*43b0*/  LDCU UR69, c[0x0][0x3d4] ;  /* 0x00007a80ff4577ac */ /* 0x000ee40008000800 */
[----:B------:R-:W4:Y:S01]  /*43c0*/  LDC R27, c[0x0][0x3d8] ;  /* 0x0000f600ff1b7b82 */ /* 0x000f220000000800 */
[----:B------:R-:W-:Y:S01]  /*43d0*/  LDTM.16dp32bit_t0_t15.x16 R4, tmem[UR12] ;  /* 0x0000000c000479ee */ /* 0x000fe20008a00000 */
[----:B------:R-:W0:Y:S01]  /*43e0*/  LDTM.16dp32bit_t16_t31.x16 R4, tmem[UR12+0x10] ;  /* 0x0000100c000479ee */ /* 0x000e220008a20000 */
[----:B------:R-:W5:Y:S05]  /*43f0*/  LDCU UR6, c[0x0][0x3d8] ;  /* 0x00007b00ff0677ac */ /* 0x000f6a0008000800 */
[----:B------:R-:W2:Y:S08]  /*4400*/  LDC R29, c[0x0][0x3d8] ;  /* 0x0000f600ff1d7b82 */ /* 0x000eb00000000800 */
[----:B------:R-:W2:Y:S01]  /*4410*/  LDC R26, c[0x0][0x3d8] ;  /* 0x0000f600ff1a7b82 */ /* 0x000ea20000000800 */
[----:B-1----:R-:W-:-:S02]  /*4420*/  LOP3.LUT R0, R35, 0x6f, RZ, 0xc0, !PT ;  /* 0x0000006f23007812 */ /* 0x002fc400078ec0ff */
[----:B------:R-:W-:-:S05]  /*4430*/  LOP3.LUT R20, R35, 0x10, RZ, 0xc0, !PT ;  /* 0x0000001023147812 */ /* 0x000fca00078ec0ff */
[----:B------:R-:W1:Y:S01]  /*4440*/  LDC R28, c[0x0][0x3d8] ;  /* 0x0000f600ff1c7b82 */ /* 0x000e620000000800 */
[----:B------:R-:W-:Y:S01]  /*4450*/  LEA.HI R134, R21, R0, RZ, 0x1d ;  /* 0x0000000015867211 */ /* 0x000fe200078fe8ff */
[----:B0-----:R-:W-:Y:S01]  /*4460*/  FMUL R6, R6, UR4 ;  /* 0x0000000406067c20 */ /* 0x001fe20008400000 */
[C---:B------:R-:W-:Y:S01]  /*4470*/  LOP3.LUT R21, R20.reuse, 0x2, RZ, 0xfc, !PT ;  /* 0x0000000214157812 */ /* 0x040fe200078efcff */
[----:B------:R-:W-:Y:S01]  /*4480*/  FMUL R2, R7, UR4 ;  /* 0x0000000407027c20 */ /* 0x000fe20008400000 */
[----:B------:R-:W-:Y:S01]  /*4490*/  LOP3.LUT R23, R20, 0x3, RZ, 0xfc, !PT ;  /* 0x0000000314177812 */ /* 0x000fe200078efcff */
[----:B------:R-:W-:Y:S01]  /*44a0*/  VIADD R134, R134, UR70 ;  /* 0x0000004686867c36 */ /* 0x000fe20008000000 */
[----:B------:R-:W-:Y:S01]  /*44b0*/  LOP3.LUT R25, R20, 0x8, RZ, 0xfc, !PT ;  /* 0x0000000814197812 */ /* 0x000fe200078efcff */
[----:B------:R-:W-:Y:S01]  /*44c0*/  FMUL R11, R11, UR4 ;  /* 0x000000040b0b7c20 */ /* 0x000fe20008400000 */
[----:B------:R-:W-:Y:S01]  /*44d0*/  FMUL R12, R12, UR4 ;  /* 0x000000040c0c7c20 */ /* 0x000fe20008400000 */
[----:B------:R-:W-:Y:S01]  /*44e0*/  FMUL R9, R9, UR4 ;  /* 0x0000000409097c20 */ /* 0x000fe20008400000 */
[----:B------:R-:W-:Y:S01]  /*44f0*/  ISETP.GE.AND P2, PT, R134, R21, PT ;  /* 0x000000158600720c */ /* 0x000fe20003f46270 */
[----:B------:R-:W-:Y:S01]  /*4500*/  FMUL R5, R5, UR4 ;  /* 0x0000000405057c20 */ /* 0x000fe20008400000 */
[----:B------:R-:W-:Y:S01]  /*4510*/  LOP3.LUT R21, R20, 0x4, RZ, 0xfc, !PT ;  /* 0x0000000414157812 */ /* 0x000fe200078efcff */
[----:B------:R-:W-:Y:S01]  /*4520*/  FMUL R15, R15, UR4 ;  /* 0x000000040f0f7c20 */ /* 0x000fe20008400000 */
[----:B------:R-:W-:Y:S01]  /*4530*/  ISETP.GE.AND P5, PT, R134, R23, PT ;  /* 0x000000178600720c */ /* 0x000fe20003fa6270 */
[----:B------:R-:W-:Y:S01]  /*4540*/  FMUL R17, R17, UR4 ;  /* 0x0000000411117c20 */ /* 0x000fe20008400000 */
[----:B------:R-:W-:Y:S01]  /*4550*/  LOP3.LUT R23, R20, 0x5, RZ, 0xfc, !PT ;  /* 0x0000000514177812 */ /* 0x000fe200078efcff */
[----:B------:R-:W-:Y:S01]  /*4560*/  FMUL R19, R19, UR4 ;  /* 0x0000000413137c20 */ /* 0x000fe20008400000 */
[----:B------:R-:W-:Y:S01]  /*4570*/  ISETP.GE.AND P4, PT, R134, R21, PT ;  /* 0x000000158600720c */ /* 0x000fe20003f86270 */
[----:B------:R-:W0:Y:S01]  /*4580*/  @!P6 SYNCS.CCTL.IV [UR15+0xa000] ;  /* 0x00a00000ff00e9b1 */ /* 0x000e22000800000f */
[----:B------:R-:W-:Y:S01]  /*4590*/  FSEL R7, R6, -INF , P2 ;  /* 0xff80000006077808 */ /* 0x000fe20001000000 */
[----:B------:R-:W-:Y:S01]  /*45a0*/  FMUL R6, R8, UR4 ;  /* 0x0000000408067c20 */ /* 0x000fe20008400000 */
[----:B------:R-:W-:Y:S01]  /*45b0*/  LOP3.LUT R21, R20, 0x6, RZ, 0xfc, !PT ;  /* 0x0000000614157812 */ /* 0x000fe200078efcff */
[----:B------:R-:W-:Y:S01]  /*45c0*/  FMUL R8, R10, UR4 ;  /* 0x000000040a087c20 */ /* 0x000fe20008400000 */
[----:B------:R-:W-:Y:S01]  /*45d0*/  ISETP.GE.AND P3, PT, R134, R23, PT ;  /* 0x000000178600720c */ /* 0x000fe20003f66270 */
[----:B------:R-:W-:Y:S01]  /*45e0*/  FMUL R10, R4, UR4 ;  /* 0x00000004040a7c20 */ /* 0x000fe20008400000 */
[----:B------:R-:W-:Y:S01]  /*45f0*/  LOP3.LUT R23, R20, 0x7, RZ, 0xfc, !PT ;  /* 0x0000000714177812 */ /* 0x000fe200078efcff */
[----:B------:R-:W-:Y:S01]  /*4600*/  NOP ;  /* 0x0000000000007918 */ /* 0x000fe20000000000 */
[----:B------:R-:W-:Y:S01]  /*4610*/  ISETP.GE.AND P2, PT, R134, R21, PT ;  /* 0x000000158600720c */ /* 0x000fe20003f46270 */
[----:B------:R-:W0:Y:S01]  /*4620*/  LDC R34, c[0x0][0x3d8] ;  /* 0x0000f600ff227b82 */ /* 0x000e220000000800 */
[----:B------:R-:W-:Y:S01]  /*4630*/  FSEL R21, R2, -INF , P5 ;  /* 0xff80000002157808 */ /* 0x000fe20002800000 */
[----:B------:R-:W-:Y:S01]  /*4640*/  FMUL R2, R13, UR4 ;  /* 0x000000040d027c20 */ /* 0x000fe20008400000 */
[----:B------:R-:W-:-:S02]  /*4650*/  FSEL R6, R6, -INF , P4 ;  /* 0xff80000006067808 */ /* 0x000fc40002000000 */
[C---:B------:R-:W-:Y:S02]  /*4660*/  ISETP.GE.AND P5, PT, R134.reuse, R23, PT ;  /* 0x000000178600720c */ /* 0x040fe40003fa6270 */
[----:B------:R-:W-:Y:S01]  /*4670*/  ISETP.GE.AND P4, PT, R134, R25, PT ;  /* 0x000000198600720c */ /* 0x000fe20003f86270 */
[----:B------:R-:W0:Y:S01]  /*4680*/  LDC R36, c[0x0][0x3d8] ;  /* 0x0000f600ff247b82 */ /* 0x000e220000000800 */
[----:B------:R-:W-:Y:S02]  /*4690*/  LOP3.LUT R23, R20, 0x9, RZ, 0xfc, !PT ;  /* 0x0000000914177812 */ /* 0x000fe400078efcff */
[----:B------:R-:W-:Y:S02]  /*46a0*/  FSEL R11, R11, -INF , P5 ;  /* 0xff8000000b0b7808 */ /* 0x000fe40002800000 */
[----:B------:R-:W-:Y:S01]  /*46b0*/  FSEL R4, R12, -INF , P4 ;  /* 0xff8000000c047808 */ /* 0x000fe20002000000 */
[----:B------:R-:W-:Y:S01]  /*46c0*/  FMUL R12, R14, UR4 ;  /* 0x000000040e0c7c20 */ /* 0x000fe20008400000 */
[-C--:B------:R-:W-:Y:S01]  /*46d0*/  ISETP.GE.AND P5, PT, R134, R20.reuse, PT ;  /* 0x000000148600720c */ /* 0x080fe20003fa6270 */
[----:B------:R-:W-:Y:S01]  /*46e0*/  FMUL R14, R16, UR4 ;  /* 0x00000004100e7c20 */ /* 0x000fe20008400000 */
[----:B------:R-:W-:Y:S01]  /*46f0*/  ISETP.GT.AND P4, PT, R134, R20, PT ;  /* 0x000000148600720c */ /* 0x000fe20003f84270 */
[----:B------:R-:W-:Y:S01]  /*4700*/  FMUL R16, R18, UR4 ;  /* 0x0000000412107c20 */ /* 0x000fe20008400000 */
[----:B------:R-:W-:Y:S01]  /*4710*/  FSEL R9, R9, -INF , P3 ;  /* 0xff80000009097808 */ /* 0x000fe20001800000 */
[----:B------:R-:W1:Y:S01]  /*4720*/  LDCU UR4, c[0x0][0x3d0] ;  /* 0x00007a00ff0477ac */ /* 0x000e620008000800 */
[----:B------:R-:W-:Y:S01]  /*4730*/  ISETP.GE.AND P3, PT, R134, R23, PT ;  /* 0x000000178600720c */ /* 0x000fe20003f66270 */
[----:B------:R-:W0:Y:S01]  /*4740*/  LDC R40, c[0x0][0x3d8] ;  /* 0x0000f600ff287b82 */ /* 0x000e220000000800 */
[----:B------:R-:W-:-:S02]  /*4750*/  FSEL R10, R10, -INF , P5 ;  /* 0xff8000000a0a7808 */ /* 0x000fc40002800000 */
[----:B------:R-:W-:Y:S02]  /*4760*/  FSEL R13, R5, -INF , P4 ;  /* 0xff800000050d7808 */ /* 0x000fe40002000000 */
[----:B------:R-:W-:Y:S02]  /*4770*/  FSEL R5, R2, -INF , P3 ;  /* 0xff80000002057808 */ /* 0x000fe40001800000 */
[----:B------:R-:W-:Y:S01]  /*4780*/  FMNMX3 R2, R10, R13, R7, !PT ;  /* 0x0000000d0a027276 */ /* 0x000fe20007800007 */
[----:B------:R-:W0:Y:S01]  /*4790*/  LDC R42, c[0x0][0x3d8] ;  /* 0x0000f600ff2a7b82 */ /* 0x000e220000000800 */
[C---:B------:R-:W-:Y:S02]  /*47a0*/  LOP3.LUT R23, R20.reuse, 0xb, RZ, 0xfc, !PT ;  /* 0x0000000b14177812 */ /* 0x040fe400078efcff */
[----:B------:R-:W-:Y:S02]  /*47b0*/  LOP3.LUT R25, R20, 0xa, RZ, 0xfc, !PT ;  /* 0x0000000a14197812 */ /* 0x000fe400078efcff */
[----:B------:R-:W-:-:S02]  /*47c0*/  FSEL R8, R8, -INF , P2 ;  /* 0xff80000008087808 */ /* 0x000fc40001000000 */
[----:B------:R-:W-:Y:S01]  /*47d0*/  FMNMX3 R2, R2, R21, R6, !PT ;  /* 0x0000001502027276 */ /* 0x000fe20007800006 */
[----:B-1----:R-:W-:Y:S01]  /*47e0*/  UIMAD UR4, UR16, UR4, URZ ;  /* 0x00000004100472a4 */ /* 0x002fe2000f8e02ff */
[----:B------:R-:W-:Y:S01]  /*47f0*/  ISETP.GE.AND P5, PT, R134, R23, PT ;  /* 0x000000178600720c */ /* 0x000fe20003fa6270 */
[----:B------:R-:W1:Y:S01]  /*4800*/  LDC R31, c[0x0][0x3d8] ;  /* 0x0000f600ff1f7b82 */ /* 0x000e620000000800 */
[----:B------:R-:W-:Y:S01]  /*4810*/  LOP3.LUT R23, R20, 0xc, RZ, 0xfc, !PT ;  /* 0x0000000c14177812 */ /* 0x000fe200078efcff */
[----:B------:R-:W-:Y:S01]  /*4820*/  USHF.R.S32.HI UR5, URZ, 0x1f, UR4 ;  /* 0x0000001fff057899 */ /* 0x000fe20008011404 */
[----:B------:R-:W-:Y:S02]  /*4830*/  ISETP.GE.AND P2, PT, R134, R25, PT ;  /* 0x000000198600720c */ /* 0x000fe40003f46270 */
[----:B------:R-:W-:Y:S02]  /*4840*/  FMNMX3 R2, R2, R9, R8, !PT ;  /* 0x0000000902027276 */ /* 0x000fe40007800008 */
[----:B------:R-:W-:Y:S01]  /*4850*/  ISETP.GE.AND P3, PT, R134, R23, PT ;  /* 0x000000178600720c */ /* 0x000fe20003f66270 */
[----:B------:R-:W0:Y:S01]  /*4860*/  LDC R44, c[0x0][0x3d8] ;  /* 0x0000f600ff2c7b82 */ /* 0x000e220000000800 */
[----:B------:R-:W-:-:S02]  /*4870*/  LOP3.LUT R23, R20, 0xe, RZ, 0xfc, !PT ;  /* 0x0000000e14177812 */ /* 0x000fc400078efcff */
[----:B------:R-:W-:Y:S02]  /*4880*/  LOP3.LUT R25, R20, 0xd, RZ, 0xfc, !PT ;  /* 0x0000000d14197812 */ /* 0x000fe400078efcff */
[----:B------:R-:W-:Y:S02]  /*4890*/  FSEL R12, R12, -INF , P2 ;  /* 0xff8000000c0c7808 */ /* 0x000fe40001000000 */
[----:B------:R-:W-:Y:S01]  /*48a0*/  FMNMX3 R2, R2, R11, R4, !PT ;  /* 0x0000000b02027276 */ /* 0x000fe20007800004 */
[----:B------:R-:W0:Y:S01]  /*48b0*/  LDC R46, c[0x0][0x3d8] ;  /* 0x0000f600ff2e7b82 */ /* 0x000e220000000800 */
[C---:B------:R-:W-:Y:S02]  /*48c0*/  ISETP.GE.AND P2, PT, R134.reuse, R23, PT ;  /* 0x000000178600720c */ /* 0x040fe40003f46270 */
[----:B------:R-:W-:Y:S02]  /*48d0*/  ISETP.GE.AND P4, PT, R134, R25, PT ;  /* 0x000000198600720c */ /* 0x000fe40003f86270 */
[----:B------:R-:W-:-:S02]  /*48e0*/  LOP3.LUT R23, R20, 0xf, RZ, 0xfc, !PT ;  /* 0x0000000f14177812 */ /* 0x000fc400078efcff */
[----:B------:R-:W-:Y:S01]  /*48f0*/  FSEL R15, R15, -INF , P5 ;  /* 0xff8000000f0f7808 */ /* 0x000fe20002800000 */
[----:B------:R-:W0:Y:S01]  /*4900*/  LDC R50, c[0x0][0x3d8] ;  /* 0x0000f600ff327b82 */ /* 0x000e220000000800 */
[----:B------:R-:W-:Y:S02]  /*4910*/  FSEL R14, R14, -INF , P3 ;  /* 0xff8000000e0e7808 */ /* 0x000fe40001800000 */
[----:B------:R-:W-:Y:S02]  /*4920*/  FMNMX3 R2, R2, R5, R12, !PT ;  /* 0x0000000502027276 */ /* 0x000fe4000780000c */
[----:B------:R-:W-:Y:S02]  /*4930*/  ISETP.GE.AND P5, PT, R134, R23, PT ;  /* 0x000000178600720c */ /* 0x000fe40003fa6270 */
[----:B------:R-:W-:Y:S01]  /*4940*/  FSEL R17, R17, -INF , P4 ;  /* 0xff80000011117808 */ /* 0x000fe20002000000 */
[----:B------:R-:W0:Y:S01]  /*4950*/  LDC R52, c[0x0][0x3d8] ;  /* 0x0000f600ff347b82 */ /* 0x000e220000000800 */
[----:B------:R-:W-:-:S02]  /*4960*/  FSEL R16, R16, -INF , P2 ;  /* 0xff80000010107808 */ /* 0x000fc40001000000 */
[----:B------:R-:W-:Y:S02]  /*4970*/  FMNMX3 R2, R2, R15, R14, !PT ;  /* 0x0000000f02027276 */ /* 0x000fe4000780000e */
[----:B------:R-:W-:Y:S02]  /*4980*/  FSEL R19, R19, -INF , P5 ;  /* 0xff80000013137808 */ /* 0x000fe40002800000 */
[----:B------:R-:W-:Y:S01]  /*4990*/  FMNMX3 R2, R2, R17, R16, !PT ;  /* 0x0000001102027276 */ /* 0x000fe20007800010 */
[----:B------:R-:W0:Y:S01]  /*49a0*/  LDC R56, c[0x0][0x3d8] ;  /* 0x0000f600ff387b82 */ /* 0x000e220000000800 */
[----:B------:R-:W-:Y:S02]  /*49b0*/  SHF.R.U32.HI R22, RZ, 0x2, R35 ;  /* 0x00000002ff167819 */ /* 0x000fe40000011623 */
[----:B------:R-:W-:Y:S02]  /*49c0*/  FMNMX R20, R19, R2, !PT ;  /* 0x0000000213147209 */ /* 0x000fe40007800000 */
[----:B------:R-:W-:-:S02]  /*49d0*/  LOP3.LUT R18, R35, 0x1f, RZ, 0xc0, !PT ;  /* 0x0000001f23127812 */ /* 0x000fc400078ec0ff */
[----:B------:R-:W-:Y:S01]  /*49e0*/  LOP3.LUT R22, R22, 0x38, RZ, 0xc0, !PT ;  /* 0x0000003816167812 */ /* 0x000fe200078ec0ff */
[----:B------:R-:W1:Y:S01]  /*49f0*/  SHFL.BFLY PT, R23, R20, 0x10, 0x1f ;  /* 0x0e001f0014177f89 */ /* 0x000e6200000e0000 */
[--C-:B------:R-:W-:Y:S01]  /*4a00*/  SHF.R.U32.HI R24, RZ, 0x5, R35.reuse ;  /* 0x00000005ff187819 */ /* 0x100fe20000011623 */
[----:B------:R-:W0:Y:S01]  /*4a10*/  LDC R58, c[0x0][0x3d8] ;  /* 0x0000f600ff3a7b82 */ /* 0x000e220000000800 */
[----:B------:R-:W-:-:S07]  /*4a20*/  SHF.R.U32.HI R25, RZ, 0x1, R35 ;  /* 0x00000001ff197819 */ /* 0x000fce0000011623 */
[----:B------:R-:W0:Y:S08]  /*4a30*/  LDC R60, c[0x0][0x3d8] ;  /* 0x0000f600ff3c7b82 */ /* 0x000e300000000800 */
[----:B------:R-:W0:Y:S01]  /*4a40*/  LDC R64, c[0x0][0x3d8] ;  /* 0x0000f600ff407b82 */ /* 0x000e220000000800 */
[----:B-1----:R-:W-:Y:S01]  /*4a50*/  FMNMX3 R2, R20, -INF , R23, !PT ;  /* 0xff80000014027876 */ /* 0x002fe20007800017 */
[----:B---3--:R-:W-:Y:S01]  /*4a60*/  IMAD R23, R18, UR69, RZ ;  /* 0x0000004512177c24 */ /* 0x008fe2000f8e02ff */
[----:B------:R-:W-:-:S05]  /*4a70*/  LOP3.LUT R18, R22, 0x1f, R35, 0xf8, !PT ;  /* 0x0000001f16127812 */ /* 0x000fca00078ef823 */
[----:B------:R-:W1:Y:S01]  /*4a80*/  LDC R66, c[0x0][0x3d8] ;  /* 0x0000f600ff427b82 */ /* 0x000e620000000800 */
[----:B------:R-:W-:Y:S01]  /*4a90*/  SGXT.U32 R20, R24, 0x3 ;  /* 0x000000031814781a */ /* 0x000fe20000000000 */
[----:B------:R-:W-:Y:S01]  /*4aa0*/  FADD R22, -R2, -INF ;  /* 0xff80000002167421 */ /* 0x000fe20000000100 */
[----:B--2---:R-:W-:Y:S01]  /*4ab0*/  IADD3 R142, P2, P3, R23, UR4, R142 ;  /* 0x00000004178e7c10 */ /* 0x004fe2000fb5e08e */
[----:B------:R-:W-:Y:S01]  /*4ac0*/  IMAD.SHL.U32 R18, R18, 0x10, RZ ;  /* 0x0000001012127824 */ /* 0x000fe200078e00ff */
[----:B------:R-:W-:Y:S01]  /*4ad0*/  SHF.R.S32.HI R24, RZ, 0x1f, R23 ;  /* 0x0000001fff187819 */ /* 0x000fe20000011417 */
[----:B------:R-:W-:Y:S01]  /*4ae0*/  FMUL R141, R22, 1.4426950216293334961 ;  /* 0x3fb8aa3b168d7820 */ /* 0x000fe20000400000 */
[----:B-----5:R-:W-:Y:S01]  /*4af0*/  IMAD R20, R20, UR6, RZ ;  /* 0x0000000614147c24 */ /* 0x020fe2000f8e02ff */
[----:B------:R-:W2:Y:S01]  /*4b00*/  LDC R33, c[0x0][0x3d8] ;  /* 0x0000f600ff217b82 */ /* 0x000ea20000000800 */
[----:B------:R-:W-:Y:S02]  /*4b10*/  LOP3.LUT R22, R18, 0x1b0, RZ, 0xc0, !PT ;  /* 0x000001b012167812 */ /* 0x000fe400078ec0ff */
[----:B------:R-:W-:Y:S01]  /*4b20*/  IADD3.X R23, PT, PT, R24, UR5, R143, P2, P3 ;  /* 0x0000000518177c10 */ /* 0x000fe200097e648f */
[----:B------:R-:W0:Y:S01]  /*4b30*/  MUFU.EX2 R141, R141 ;  /* 0x0000008d008d7308 */ /* 0x000e220000000800 */
[----:B------:R-:W-:Y:S01]  /*4b40*/  LOP3.LUT R25, R22, 0x40, R25, 0xf8, !PT ;  /* 0x0000004016197812 */ /* 0x000fe200078ef819 */
[----:B----4-:R-:W-:Y:S01]  /*4b50*/  IMAD R22, R27, 0x8, R20 ;  /* 0x000000081b167824 */ /* 0x010fe200078e0214 */
[CC--:B------:R-:W-:Y:S01]  /*4b60*/  IADD3 R204, P2, PT, R20.reuse, R142.reuse, RZ ;  /* 0x0000008e14cc7210 */ /* 0x0c0fe20007f5e0ff */
[----:B------:R-:W3:Y:S02]  /*4b70*/  LDC R27, c[0x0][0x3d8] ;  /* 0x0000f600ff1b7b82 */ /* 0x000ee40000000800 */
[----:B------:R-:W-:Y:S01]  /*4b80*/  VIADD R30, R25, UR15 ;  /* 0x0000000f191e7c36 */ /* 0x000fe20008000000 */
[----:B------:R-:W-:Y:S01]  /*4b90*/  LEA.HI.X.SX32 R205, R20, R23, 0x1, P2 ;  /* 0x0000001714cd7211 */ /* 0x000fe200010f0eff */
[----:B------:R-:W-:Y:S01]  /*4ba0*/  IMAD R25, R29, 0x8, R22 ;  /* 0x000000081d197824 */ /* 0x000fe200078e0216 */
[----:B------:R-:W-:-:S02]  /*4bb0*/  IADD3 R202, P2, PT, R22, R142, RZ ;  /* 0x0000008e16ca7210 */ /* 0x000fc40007f5e0ff */
[----:B------:R-:W-:Y:S01]  /*4bc0*/  STL [R1+0x54], R30 ;  /* 0x0000541e01007387 */ /* 0x000fe20000100800 */
[----:B------:R-:W-:Y:S01]  /*4bd0*/  UIADD3 UR4, UPT, UPT, UR19, 0x18, URZ ;  /* 0x0000001813047890 */ /* 0x000fe2000fffe0ff */
[----:B------:R-:W4:Y:S02]  /*4be0*/  LDC R70, c[0x0][0x3d8] ;  /* 0x0000f600ff467b82 */ /* 0x000f240000000800 */
[----:B0-----:R0:W-:Y:S01]  /*4bf0*/  STSM.16.M88 [R30+0x8000], R141 ;  /* 0x0080008d1e007844 */ /* 0x0011e20000000000 */
[----:B------:R-:W-:Y:S02]  /*4c00*/  LEA.HI.X.SX32 R203, R22, R23, 0x1, P2 ;  /* 0x0000001716cb7211 */ /* 0x000fe400010f0eff */
[----:B------:R-:W-:-:S03]  /*4c10*/  PRMT R20, RZ, 0x7610, R20 ;  /* 0x00007610ff147816 */ /* 0x000fc60000000014 */
[----:B------:R-:W5:Y:S08]  /*4c20*/  LDC R29, c[0x0][0x3d8] ;  /* 0x0000f600ff1d7b82 */ /* 0x000f700000000800 */
[----:B0-----:R-:W0:Y:S01]  /*4c30*/  LDC R30, c[0x0][0x3d8] ;  /* 0x0000f600ff1e7b82 */ /* 0x001e220000000800 */
[----:B------:R-:W-:Y:S01]  /*4c40*/  IADD3 R200, P2, PT, R25, R142, RZ ;  /* 0x0000008e19c87210 */ /* 0x000fe20007f5e0ff */
[----:B------:R-:W-:-:S06]  /*4c50*/  IMAD R26, R26, 0x10, R25 ;  /* 0x000000101a1a7824 */ /* 0x000fcc00078e0219 */
[----:B------:R-:W-:Y:S01]  /*4c60*/  BAR.SYNC.DEFER_BLOCKING 0x0 ;  /* 0x0000000000007b1d */ /* 0x000fe20000010000 */
[----:B------:R-:W-:Y:S01]  /*4c70*/  LEA.HI.X.SX32 R201, R25, R23, 0x1, P2 ;  /* 0x0000001719c97211 */ /* 0x000fe200010f0eff */
[----:B------:R-:W-:Y:S02]  /*4c80*/  IMAD R25, R28, UR4, RZ ;  /* 0x000000041c197c24 */ /* 0x000fe4000f8e02ff */
[----:B---3--:R-:W-:-:S04]  /*4c90*/  IMAD R27, R27, 0x8, R26 ;  /* 0x000000081b1b7824 */ /* 0x008fc800078e021a */
[----:B------:R-:W3:Y:S01]  /*4ca0*/  LDC R72, c[0x0][0x3d8] ;  /* 0x0000f600ff487b82 */ /* 0x000ee20000000800 */
[----:B------:R-:W-:-:S04]  /*4cb0*/  IADD3 R198, P2, PT, R25, R142, RZ ;  /* 0x0000008e19c67210 */ /* 0x000fc80007f5e0ff */
[-C--:B------:R-:W-:Y:S02]  /*4cc0*/  LEA.HI.X.SX32 R199, R25, R23.reuse, 0x1, P2 ;  /* 0x0000001719c77211 */ /* 0x080fe400010f0eff */
[CC--:B------:R-:W-:Y:S01]  /*4cd0*/  IADD3 R194, P2, PT, R27.reuse, R142.reuse, RZ ;  /* 0x0000008e1bc27210 */ /* 0x0c0fe20007f5e0ff */
[----:B------:R-:W-:Y:S01]  /*4ce0*/  UIADD3 UR4, UPT, UPT, UR19, 0x38, URZ ;  /* 0x0000003813047890 */ /* 0x000fe2000fffe0ff */
[----:B------:R-:W1:Y:S01]  /*4cf0*/  LDC R74, c[0x0][0x3d8] ;  /* 0x0000f600ff4a7b82 */ /* 0x000e620000000800 */
[----:B0-----:R-:W-:Y:S01]  /*4d00*/  IMAD R25, R30, 0x8, R27 ;  /* 0x000000081e197824 */ /* 0x001fe200078e021b */
[----:B------:R-:W-:Y:S02]  /*4d10*/  LEA.HI.X.SX32 R195, R27, R23, 0x1, P2 ;  /* 0x000000171bc37211 */ /* 0x000fe400010f0eff */
[----:B------:R-:W-:-:S04]  /*4d20*/  IADD3 R196, P3, PT, R26, R142, RZ ;  /* 0x0000008e1ac47210 */ /* 0x000fc80007f7e0ff */
[----:B------:R-:W0:Y:S01]  /*4d30*/  LDC R76, c[0x0][0x3d8] ;  /* 0x0000f600ff4c7b82 */ /* 0x000e220000000800 */
[----:B------:R-:W-:Y:S01]  /*4d40*/  IADD3 R192, P2, PT, R25, R142, RZ ;  /* 0x0000008e19c07210 */ /* 0x000fe20007f5e0ff */
[----:B------:R-:W-:-:S06]  /*4d50*/  IMAD R27, R34, 0x10, R25 ;  /* 0x00000010221b7824 */ /* 0x000fcc00078e0219 */
[----:B------:R-:W0:Y:S01]  /*4d60*/  LDC R78, c[0x0][0x3d8] ;  /* 0x0000f600ff4e7b82 */ /* 0x000e220000000800 */
[-C--:B------:R-:W-:Y:S01]  /*4d70*/  LEA.HI.X.SX32 R193, R25, R23.reuse, 0x1, P2 ;  /* 0x0000001719c17211 */ /* 0x080fe200010f0eff */
[----:B-----5:R-:W-:Y:S01]  /*4d80*/  IMAD R25, R29, UR4, RZ ;  /* 0x000000041d197c24 */ /* 0x020fe2000f8e02ff */
[----:B------:R-:W-:Y:S01]  /*4d90*/  PRMT R22, RZ, 0x7610, R22 ;  /* 0x00007610ff167816 */ /* 0x000fe20000000016 */
[----:B------:R-:W-:Y:S01]  /*4da0*/  IMAD R29, R36, 0x8, R27 ;  /* 0x00000008241d7824 */ /* 0x000fe200078e021b */
[----:B------:R-:W-:Y:S01]  /*4db0*/  PRMT R24, RZ, 0x7610, R24 ;  /* 0x00007610ff187816 */ /* 0x000fe20000000018 */
[----:B------:R-:W5:Y:S01]  /*4dc0*/  @P0 LDG.E.U8 R20, desc[UR28][R204.64] ;  /* 0x0000001ccc140981 */ /* 0x000f62000c1e1100 */
[CC--:B------:R-:W-:Y:S02]  /*4dd0*/  IADD3 R190, P2, PT, R25.reuse, R142.reuse, RZ ;  /* 0x0000008e19be7210 */ /* 0x0c0fe40007f5e0ff */
[-C--:B------:R-:W-:Y:S01]  /*4de0*/  LEA.HI.X.SX32 R197, R26, R23.reuse, 0x1, P3 ;  /* 0x000000171ac57211 */ /* 0x080fe200018f0eff */
[----:B------:R-:W-:Y:S01]  /*4df0*/  UIADD3 UR4, UPT, UPT, UR19, 0x58, URZ ;  /* 0x0000005813047890 */ /* 0x000fe2000fffe0ff */
[----:B------:R-:W-:Y:S01]  /*4e00*/  LEA.HI.X.SX32 R191, R25, R23, 0x1, P2 ;  /* 0x0000001719bf7211 */ /* 0x000fe200010f0eff */
[----:B------:R-:W-:Y:S01]  /*4e10*/  IMAD R25, R40, 0x8, R29 ;  /* 0x0000000828197824 */ /* 0x000fe200078e021d */
[-C--:B------:R-:W-:Y:S01]  /*4e20*/  IADD3 R188, P3, PT, R27, R142.reuse, RZ ;  /* 0x0000008e1bbc7210 */ /* 0x080fe20007f7e0ff */
[----:B------:R-:W5:Y:S01]  /*4e30*/  @P0 LDG.E.U8 R22, desc[UR28][R202.64] ;  /* 0x0000001cca160981 */ /* 0x000f62000c1e1100 */
[----:B------:R-:W-:-:S02]  /*4e40*/  IADD3 R186, P2, PT, R29, R142, RZ ;  /* 0x0000008e1dba7210 */ /* 0x000fc40007f5e0ff */
[-C--:B------:R-:W-:Y:S01]  /*4e50*/  LEA.HI.X.SX32 R189, R27, R23.reuse, 0x1, P3 ;  /* 0x000000171bbd7211 */ /* 0x080fe200018f0eff */
[----:B------:R-:W-:Y:S01]  /*4e60*/  IMAD R27, R42, 0x10, R25 ;  /* 0x000000102a1b7824 */ /* 0x000fe200078e0219 */
[-C--:B------:R-:W-:Y:S01]  /*4e70*/  IADD3 R184, P3, PT, R25, R142.reuse, RZ ;  /* 0x0000008e19b87210 */ /* 0x080fe20007f7e0ff */
[----:B------:R-:W5:Y:S01]  /*4e80*/  @P0 LDG.E.U8 R24, desc[UR28][R200.64] ;  /* 0x0000001cc8180981 */ /* 0x000f62000c1e1100 */
[-C--:B------:R-:W-:Y:S02]  /*4e90*/  LEA.HI.X.SX32 R187, R29, R23.reuse, 0x1, P2 ;  /* 0x000000171dbb7211 */ /* 0x080fe400010f0eff */
[----:B------:R-:W0:Y:S01]  /*4ea0*/  LDC R29, c[0x0][0x3d8] ;  /* 0x0000f600ff1d7b82 */ /* 0x000e220000000800 */
[----:B------:R-:W-:Y:S01]  /*4eb0*/  LEA.HI.X.SX32 R185, R25, R23, 0x1, P3 ;  /* 0x0000001719b97211 */ /* 0x000fe200018f0eff */
[----:B------:R-:W-:Y:S01]  /*4ec0*/  IMAD R25, R31, UR4, RZ ;  /* 0x000000041f197c24 */ /* 0x000fe2000f8e02ff */
[----:B------:R-:W-:Y:S02]  /*4ed0*/  IADD3 R180, P2, PT, R27, R142, RZ ;  /* 0x0000008e1bb47210 */ /* 0x000fe40007f5e0ff */
[----:B------:R-:W-:-:S02]  /*4ee0*/  PRMT R26, RZ, 0x7610, R26 ;  /* 0x00007610ff1a7816 */ /* 0x000fc4000000001a */
[-C--:B------:R-:W-:Y:S01]  /*4ef0*/  LEA.HI.X.SX32 R181, R27, R23.reuse, 0x1, P2 ;  /* 0x000000171bb57211 */ /* 0x080fe200010f0eff */
[----:B------:R-:W-:Y:S01]  /*4f00*/  IMAD R27, R44, 0x8, R27 ;  /* 0x000000082c1b7824 */ /* 0x000fe200078e021b */
[CC--:B------:R-:W-:Y:S01]  /*4f10*/  IADD3 R182, P2, PT, R25.reuse, R142.reuse, RZ ;  /* 0x0000008e19b67210 */ /* 0x0c0fe20007f5e0ff */
[----:B------:R-:W-:Y:S01]  /*4f20*/  UIADD3 UR4, UPT, UPT, UR19, 0x78, URZ ;  /* 0x0000007813047890 */ /* 0x000fe2000fffe0ff */
[----:B------:R-:W1:Y:S01]  /*4f30*/  LDC R31, c[0x0][0x3d8] ;  /* 0x0000f600ff1f7b82 */ /* 0x000e620000000800 */
[----:B------:R-:W-:Y:S01]  /*4f40*/  PRMT R28, RZ, 0x7610, R28 ;  /* 0x00007610ff1c7816 */ /* 0x000fe2000000001c */
[----:B------:R-:W5:Y:S01]  /*4f50*/  @P0 LDG.E.U8 R26, desc[UR28][R196.64] ;  /* 0x0000001cc41a0981 */ /* 0x000f62000c1e1100 */
[-C--:B------:R-:W-:Y:S01]  /*4f60*/  LEA.HI.X.SX32 R183, R25, R23.reuse, 0x1, P2 ;  /* 0x0000001719b77211 */ /* 0x080fe200010f0eff */
[----:B------:R-:W-:Y:S01]  /*4f70*/  IMAD R25, R46, 0x8, R27 ;  /* 0x000000082e197824 */ /* 0x000fe200078e021b */
[CC--:B------:R-:W-:Y:S02]  /*4f80*/  IADD3 R178, P2, PT, R27.reuse, R142.reuse, RZ ;  /* 0x0000008e1bb27210 */ /* 0x0c0fe40007f5e0ff */
[----:B------:R-:W-:Y:S01]  /*4f90*/  PRMT R32, RZ, 0x7610, R32 ;  /* 0x00007610ff207816 */ /* 0x000fe20000000020 */
[----:B------:R-:W5:Y:S01]  /*4fa0*/  @P0 LDG.E.U8 R28, desc[UR28][R198.64] ;  /* 0x0000001cc61c0981 */ /* 0x000f62000c1e1100 */
[----:B------:R-:W-:Y:S01]  /*4fb0*/  LEA.HI.X.SX32 R179, R27, R23, 0x1, P2 ;  /* 0x000000171bb37211 */ /* 0x000fe200010f0eff */
[----:B------:R-:W-:Y:S01]  /*4fc0*/  IMAD R27, R50, 0x10, R25 ;  /* 0x00000010321b7824 */ /* 0x000fe200078e0219 */
[----:B------:R-:W-:-:S02]  /*4fd0*/  IADD3 R176, P2, PT, R25, R142, RZ ;  /* 0x0000008e19b07210 */ /* 0x000fc40007f5e0ff */
[----:B------:R-:W-:Y:S01]  /*4fe0*/  PRMT R30, RZ, 0x7610, R30 ;  /* 0x00007610ff1e7816 */ /* 0x000fe2000000001e */
[----:B------:R-:W5:Y:S01]  /*4ff0*/  @P0 LDG.E.U8 R32, desc[UR28][R194.64] ;  /* 0x0000001cc2200981 */ /* 0x000f62000c1e1100 */
[-C--:B------:R-:W-:Y:S01]  /*5000*/  LEA.HI.X.SX32 R177, R25, R23.reuse, 0x1, P2 ;  /* 0x0000001719b17211 */ /* 0x080fe200010f0eff */
[----:B0-----:R-:W-:Y:S01]  /*5010*/  IMAD R25, R29, UR4, RZ ;  /* 0x000000041d197c24 */ /* 0x001fe2000f8e02ff */
[CC--:B------:R-:W-:Y:S01]  /*5020*/  IADD3 R172, P3, PT, R27.reuse, R142.reuse, RZ ;  /* 0x0000008e1bac7210 */ /* 0x0c0fe20007f7e0ff */
[----:B------:R-:W-:Y:S01]  /*5030*/  IMAD R29, R52, 0x8, R27 ;  /* 0x00000008341d7824 */ /* 0x000fe200078e021b */
[----:B------:R-:W-:Y:S01]  /*5040*/  PRMT R34, RZ, 0x7610, R34 ;  /* 0x00007610ff227816 */ /* 0x000fe20000000022 */
[----:B------:R-:W5:Y:S01]  /*5050*/  @P0 LDG.E.U8 R30, desc[UR28][R192.64] ;  /* 0x0000001cc01e0981 */ /* 0x000f62000c1e1100 */
[----:B------:R-:W-:Y:S02]  /*5060*/  LEA.HI.X.SX32 R173, R27, R23, 0x1, P3 ;  /* 0x000000171bad7211 */ /* 0x000fe400018f0eff */
[----:B------:R-:W-:-:S02]  /*5070*/  IADD3 R170, P3, PT, R29, R142, RZ ;  /* 0x0000008e1daa7210 */ /* 0x000fc40007f7e0ff */
[-C--:B------:R-:W-:Y:S01]  /*5080*/  IADD3 R174, P2, PT, R25, R142.reuse, RZ ;  /* 0x0000008e19ae7210 */ /* 0x080fe20007f5e0ff */
[----:B------:R-:W-:Y:S01]  /*5090*/  UIADD3 UR4, UPT, UPT, UR19, 0x98, URZ ;  /* 0x0000009813047890 */ /* 0x000fe2000fffe0ff */
[-C--:B------:R-:W-:Y:S01]  /*50a0*/  LEA.HI.X.SX32 R171, R29, R23.reuse, 0x1, P3 ;  /* 0x000000171dab7211 */ /* 0x080fe200018f0eff */
[----:B------:R-:W-:Y:S01]  /*50b0*/  IMAD R29, R56, 0x8, R29 ;  /* 0x00000008381d7824 */ /* 0x000fe200078e021d */
[----:B------:R-:W-:Y:S01]  /*50c0*/  LEA.HI.X.SX32 R175, R25, R23, 0x1, P2 ;  /* 0x0000001719af7211 */ /* 0x000fe200010f0eff */
[----:B------:R-:W5:Y:S01]  /*50d0*/  @P0 LDG.E.U8 R34, desc[UR28][R188.64] ;  /* 0x0000001cbc220981 */ /* 0x000f62000c1e1100 */
[----:B------:R-:W-:Y:S01]  /*50e0*/  PRMT R38, RZ, 0x7610, R38 ;  /* 0x00007610ff267816 */ /* 0x000fe20000000026 */
[----:B------:R-:W-:Y:S01]  /*50f0*/  IMAD R27, R58, 0x10, R29 ;  /* 0x000000103a1b7824 */ /* 0x000fe200078e021d */
[----:B------:R-:W-:-:S04]  /*5100*/  IADD3 R168, P2, PT, R29, R142, RZ ;  /* 0x0000008e1da87210 */ /* 0x000fc80007f5e0ff */
[-C--:B------:R-:W-:Y:S01]  /*5110*/  LEA.HI.X.SX32 R169, R29, R23.reuse, 0x1, P2 ;  /* 0x000000171da97211 */ /* 0x080fe200010f0eff */
[----:B------:R-:W-:Y:S01]  /*5120*/  IMAD R29, R60, 0x8, R27 ;  /* 0x000000083c1d7824 */ /* 0x000fe200078e021b */
[-C--:B------:R-:W-:Y:S01]  /*5130*/  IADD3 R164, P2, PT, R27, R142.reuse, RZ ;  /* 0x0000008e1ba47210 */ /* 0x080fe20007f5e0ff */
[----:B-1----:R-:W-:Y:S01]  /*5140*/  IMAD R25, R31, UR4, RZ ;  /* 0x000000041f197c24 */ /* 0x002fe2000f8e02ff */
[----:B------:R-:W-:Y:S01]  /*5150*/  PRMT R36, RZ, 0x7610, R36 ;  /* 0x00007610ff247816 */ /* 0x000fe20000000024 */
[----:B------:R-:W5:Y:S01]  /*5160*/  @P0 LDG.E.U8 R38, desc[UR28][R190.64] ;  /* 0x0000001cbe260981 */ /* 0x000f62000c1e1100 */
[CC--:B------:R-:W-:Y:S01]  /*5170*/  IADD3 R162, P3, PT, R29.reuse, R142.reuse, RZ ;  /* 0x0000008e1da27210 */ /* 0x0c0fe20007f7e0ff */
[----:B------:R-:W0:Y:S03]  /*5180*/  LDC R31, c[0x0][0x3d8] ;  /* 0x0000f600ff1f7b82 */ /* 0x000e260000000800 */
[-C--:B------:R-:W-:Y:S01]  /*5190*/  LEA.HI.X.SX32 R163, R29, R23.reuse, 0x1, P3 ;  /* 0x000000171da37211 */ /* 0x080fe200018f0eff */
[----:B------:R-:W-:Y:S01]  /*51a0*/  IMAD R29, R64, 0x8, R29 ;  /* 0x00000008401d7824 */ /* 0x000fe200078e021d */
[-C--:B------:R-:W-:Y:S01]  /*51b0*/  LEA.HI.X.SX32 R165, R27, R23.reuse, 0x1, P2 ;  /* 0x000000171ba57211 */ /* 0x080fe200010f0eff */
[----:B------:R-:W-:Y:S01]  /*51c0*/  UIADD3 UR4, UPT, UPT, UR19, 0xb8, URZ ;  /* 0x000000b813047890 */ /* 0x000fe2000fffe0ff */
[CC--:B------:R-:W-:Y:S01]  /*51d0*/  IADD3 R166, P2, PT, R25.reuse, R142.reuse, RZ ;  /* 0x0000008e19a67210 */ /* 0x0c0fe20007f5e0ff */
[----:B------:R-:W-:Y:S01]  /*51e0*/  IMAD R27, R66, 0x10, R29 ;  /* 0x00000010421b7824 */ /* 0x000fe200078e021d */
[----:B------:R-:W-:Y:S01]  /*51f0*/  PRMT R40, RZ, 0x7610, R40 ;  /* 0x00007610ff287816 */ /* 0x000fe20000000028 */
[----:B------:R-:W5:Y:S01]  /*5200*/  @P0 LDG.E.U8 R36, desc[UR28][R186.64] ;  /* 0x0000001cba240981 */ /* 0x000f62000c1e1100 */
[----:B------:R-:W-:Y:S01]  /*5210*/  LEA.HI.X.SX32 R167, R25, R23, 0x1, P2 ;  /* 0x0000001719a77211 */ /* 0x000fe200010f0eff */
[----:B--2---:R-:W-:Y:S01]  /*5220*/  IMAD R25, R33, UR4, RZ ;  /* 0x0000000421197c24 */ /* 0x004fe2000f8e02ff */
[----:B------:R-:W-:-:S02]  /*5230*/  IADD3 R160, P2, PT, R29, R142, RZ ;  /* 0x0000008e1da07210 */ /* 0x000fc40007f5e0ff */
[-C--:B------:R-:W-:Y:S01]  /*5240*/  IADD3 R156, P3, PT, R27, R142.reuse, RZ ;  /* 0x0000008e1b9c7210 */ /* 0x080fe20007f7e0ff */
[----:B------:R-:W2:Y:S01]  /*5250*/  @P0 LDG.E.U8 R40, desc[UR28][R184.64] ;  /* 0x0000001cb8280981 */ /* 0x000ea2000c1e1100 */
[-C--:B------:R-:W-:Y:S02]  /*5260*/  LEA.HI.X.SX32 R161, R29, R23.reuse, 0x1, P2 ;  /* 0x000000171da17211 */ /* 0x080fe400010f0eff */
[-C--:B------:R-:W-:Y:S01]  /*5270*/  LEA.HI.X.SX32 R157, R27, R23.reuse, 0x1, P3 ;  /* 0x000000171b9d7211 */ /* 0x080fe200018f0eff */
[----:B----4-:R-:W-:Y:S01]  /*5280*/  IMAD R27, R70, 0x8, R27 ;  /* 0x00000008461b7824 */ /* 0x010fe200078e021b */
[CC--:B------:R-:W-:Y:S01]  /*5290*/  IADD3 R158, P2, PT, R25.reuse, R142.reuse, RZ ;  /* 0x0000008e199e7210 */ /* 0x0c0fe20007f5e0ff */
[----:B------:R-:W1:Y:S03]  /*52a0*/  LDC R29, c[0x0][0x3d8] ;  /* 0x0000f600ff1d7b82 */ /* 0x000e660000000800 */
[----:B------:R-:W-:Y:S01]  /*52b0*/  LEA.HI.X.SX32 R159, R25, R23, 0x1, P2 ;  /* 0x00000017199f7211 */ /* 0x000fe200010f0eff */
[----:B---3--:R-:W-:Y:S01]  /*52c0*/  IMAD R25, R72, 0x8, R27 ;  /* 0x0000000848197824 */ /* 0x008fe200078e021b */
[----:B------:R-:W-:Y:S01]  /*52d0*/  IADD3 R154, P2, PT, R27, R142, RZ ;  /* 0x0000008e1b9a7210 */ /* 0x000fe20007f5e0ff */
[----:B------:R-:W-:-:S03]  /*52e0*/  UIADD3 UR4, UPT, UPT, UR19, 0xd8, URZ ;  /* 0x000000d813047890 */ /* 0x000fc6000fffe0ff */
[----:B------:R-:W-:Y:S01]  /*52f0*/  LEA.HI.X.SX32 R155, R27, R23, 0x1, P2 ;  /* 0x000000171b9b7211 */ /* 0x000fe200010f0eff */
[----:B------:R-:W-:Y:S01]  /*5300*/  IMAD R27, R74, 0x10, R25 ;  /* 0x000000104a1b7824 */ /* 0x000fe200078e0219 */
[----:B------:R-:W-:-:S04]  /*5310*/  IADD3 R152, P2, PT, R25, R142, RZ ;  /* 0x0000008e19987210 */ /* 0x000fc80007f5e0ff */
[----:B------:R-:W-:Y:S01]  /*5320*/  LEA.HI.X.SX32 R153, R25, R23, 0x1, P2 ;  /* 0x0000001719997211 */ /* 0x000fe200010f0eff */
[----:B0-----:R-:W-:Y:S01]  /*5330*/  IMAD R25, R31, UR4, RZ ;  /* 0x000000041f197c24 */ /* 0x001fe2000f8e02ff */
[----:B------:R-:W-:Y:S01]  /*5340*/  IADD3 R148, P3, PT, R27, R142, RZ ;  /* 0x0000008e1b947210 */ /* 0x000fe20007f7e0ff */
[----:B------:R-:W-:-:S03]  /*5350*/  UIADD3 UR4, UPT, UPT, UR19, 0xf8, URZ ;  /* 0x000000f813047890 */ /* 0x000fc6000fffe0ff */
[-C--:B------:R-:W-:Y:S02]  /*5360*/  IADD3 R150, P2, PT, R25, R142.reuse, RZ ;  /* 0x0000008e19967210 */ /* 0x080fe40007f5e0ff */
[-C--:B------:R-:W-:Y:S01]  /*5370*/  LEA.HI.X.SX32 R149, R27, R23.reuse, 0x1, P3 ;  /* 0x000000171b957211 */ /* 0x080fe200018f0eff */
[----:B------:R-:W-:Y:S01]  /*5380*/  IMAD R27, R76, 0x8, R27 ;  /* 0x000000084c1b7824 */ /* 0x000fe200078e021b */
[----:B------:R-:W-:Y:S01]  /*5390*/  LEA.HI.X.SX32 R151, R25, R23, 0x1, P2 ;  /* 0x0000001719977211 */ /* 0x000fe200010f0eff */
[----:B-1----:R-:W-:Y:S02]  /*53a0*/  IMAD R29, R29, UR4, RZ ;  /* 0x000000041d1d7c24 */ /* 0x002fe4000f8e02ff */
[----:B------:R-:W-:Y:S01]  /*53b0*/  IMAD R25, R78, 0x8, R27 ;  /* 0x000000084e197824 */ /* 0x000fe200078e021b */
[----:B------:R-:W-:-:S04]  /*53c0*/  IADD3 R146, P2, PT, R27, R142, RZ ;  /* 0x0000008e1b927210 */ /* 0x000fc80007f5e0ff */
[-C--:B------:R-:W-:Y:S02]  /*53d0*/  IADD3 R144, P3, PT, R25, R142.reuse, RZ ;  /* 0x0000008e19907210 */ /* 0x080fe40007f7e0ff */
[----:B------:R-:W-:Y:S02]  /*53e0*/  IADD3 R142, P4, PT, R29, R142, RZ ;  /* 0x0000008e1d8e7210 */ /* 0x000fe40007f9e0ff */
[----:B------:R-:W-:Y:S02]  /*53f0*/  PRMT R42, RZ, 0x7610, R42 ;  /* 0x00007610ff2a7816 */ /* 0x000fe4000000002a */
[----:B------:R-:W-:Y:S02]  /*5400*/  PRMT R46, RZ, 0x7610, R46 ;  /* 0x00007610ff2e7816 */ /* 0x000fe4000000002e */
[----:B------:R-:W-:Y:S02]  /*5410*/  PRMT R44, RZ, 0x7610, R44 ;  /* 0x00007610ff2c7816 */ /* 0x000fe4000000002c */
[----:B------:R-:W-:Y:S01]  /*5420*/  PRMT R48, RZ, 0x7610, R48 ;  /* 0x00007610ff307816 */ /* 0x000fe20000000030 */
[----:B------:R-:W3:Y:S01]  /*5430*/  @P0 LDG.E.U8 R42, desc[UR28][R180.64] ;  /* 0x0000001cb42a0981 */ /* 0x000ee2000c1e1100 */
[----:B------:R-:W-:-:S02]  /*5440*/  PRMT R50, RZ, 0x7610, R50 ;  /* 0x00007610ff327816 */ /* 0x000fc40000000032 */
[----:B------:R-:W-:Y:S01]  /*5450*/  PRMT R52, RZ, 0x7610, R52 ;  /* 0x00007610ff347816 */ /* 0x000fe20000000034 */
[----:B------:R-:W4:Y:S01]  /*5460*/  @P0 LDG.E.U8 R46, desc[UR28][R182.64] ;  /* 0x0000001cb62e0981 */ /* 0x000f22000c1e1100 */
[----:B------:R-:W-:Y:S02]  /*5470*/  PRMT R54, RZ, 0x7610, R54 ;  /* 0x00007610ff367816 */ /* 0x000fe40000000036 */
[----:B------:R-:W-:Y:S01]  /*5480*/  PRMT R56, RZ, 0x7610, R56 ;  /* 0x00007610ff387816 */ /* 0x000fe20000000038 */
[----:B------:R-:W2:Y:S01]  /*5490*/  @P0 LDG.E.U8 R44, desc[UR28][R178.64] ;  /* 0x0000001cb22c0981 */ /* 0x000ea2000c1e1100 */
[----:B------:R-:W-:Y:S02]  /*54a0*/  PRMT R58, RZ, 0x7610, R58 ;  /* 0x00007610ff3a7816 */ /* 0x000fe4000000003a */
[----:B------:R-:W-:Y:S01]  /*54b0*/  PRMT R62, RZ, 0x7610, R62 ;  /* 0x00007610ff3e7816 */ /* 0x000fe2000000003e */
[----:B------:R-:W2:Y:S01]  /*54c0*/  @P0 LDG.E.U8 R48, desc[UR28][R176.64] ;  /* 0x0000001cb0300981 */ /* 0x000ea2000c1e1100 */
[----:B------:R-:W-:-:S02]  /*54d0*/  PRMT R60, RZ, 0x7610, R60 ;  /* 0x00007610ff3c7816 */ /* 0x000fc4000000003c */
[----:B------:R-:W-:Y:S01]  /*54e0*/  PRMT R68, RZ, 0x7610, R68 ;  /* 0x00007610ff447816 */ /* 0x000fe20000000044 */
[----:B------:R-:W3:Y:S01]  /*54f0*/  @P0 LDG.E.U8 R52, desc[UR28][R172.64] ;  /* 0x0000001cac340981 */ /* 0x000ee2000c1e1100 */
[----:B------:R-:W-:Y:S02]  /*5500*/  PRMT R64, RZ, 0x7610, R64 ;  /* 0x00007610ff407816 */ /* 0x000fe40000000040 */
[----:B------:R-:W-:Y:S01]  /*5510*/  PRMT R66, RZ, 0x7610, R66 ;  /* 0x00007610ff427816 */ /* 0x000fe20000000042 */
[----:B------:R-:W3:Y:S01]  /*5520*/  @P0 LDG.E.U8 R50, desc[UR28][R174.64] ;  /* 0x0000001cae320981 */ /* 0x000ee2000c1e1100 */
[----:B------:R-:W-:Y:S02]  /*5530*/  PRMT R70, RZ, 0x7610, R70 ;  /* 0x00007610ff467816 */ /* 0x000fe40000000046 */
[----:B------:R-:W-:Y:S01]  /*5540*/  PRMT R72, RZ, 0x7610, R72 ;  /* 0x00007610ff487816 */ /* 0x000fe20000000048 */
[----:B------:R-:W3:Y:S01]  /*5550*/  @P0 LDG.E.U8 R54, desc[UR28][R170.64] ;  /* 0x0000001caa360981 */ /* 0x000ee2000c1e1100 */
[----:B------:R-:W-:-:S02]  /*5560*/  PRMT R132, RZ, 0x7610, R132 ;  /* 0x00007610ff847816 */ /* 0x000fc40000000084 */
[----:B------:R-:W-:Y:S01]  /*5570*/  PRMT R74, RZ, 0x7610, R74 ;  /* 0x00007610ff4a7816 */ /* 0x000fe2000000004a */
[----:B------:R-:W3:Y:S01]  /*5580*/  @P0 LDG.E.U8 R56, desc[UR28][R168.64] ;  /* 0x0000001ca8380981 */ /* 0x000ee2000c1e1100 */
[----:B------:R-:W-:Y:S02]  /*5590*/  PRMT R138, RZ, 0x7610, R138 ;  /* 0x00007610ff8a7816 */ /* 0x000fe4000000008a */
[----:B------:R-:W-:Y:S01]  /*55a0*/  PRMT R244, RZ, 0x7610, R244 ;  /* 0x00007610fff47816 */ /* 0x000fe200000000f4 */
[----:B------:R-:W3:Y:S01]  /*55b0*/  @P0 LDG.E.U8 R58, desc[UR28][R164.64] ;  /* 0x0000001ca43a0981 */ /* 0x000ee2000c1e1100 */
[----:B------:R-:W-:Y:S02]  /*55c0*/  PRMT R140, RZ, 0x7610, R140 ;  /* 0x00007610ff8c7816 */ /* 0x000fe4000000008c */
[-C--:B------:R-:W-:Y:S01]  /*55d0*/  LEA.HI.X.SX32 R147, R27, R23.reuse, 0x1, P2 ;  /* 0x000000171b937211 */ /* 0x080fe200010f0eff */
[----:B------:R-:W3:Y:S01]  /*55e0*/  @P0 LDG.E.U8 R62, desc[UR28][R166.64] ;  /* 0x0000001ca63e0981 */ /* 0x000ee2000c1e1100 */
[----:B------:R-:W-:-:S02]  /*55f0*/  LEA.HI.X.SX32 R145, R25, R23, 0x1, P3 ;  /* 0x0000001719917211 */ /* 0x000fc400018f0eff */
[----:B------:R-:W-:Y:S01]  /*5600*/  LEA.HI.X.SX32 R143, R29, R23, 0x1, P4 ;  /* 0x000000171d8f7211 */ /* 0x000fe200020f0eff */
[----:B------:R-:W3:Y:S04]  /*5610*/  @P0 LDG.E.U8 R60, desc[UR28][R162.64] ;  /* 0x0000001ca23c0981 */ /* 0x000ee8000c1e1100 */
        /* <DEDUP_REMOVED lines=9> */
[----:B------:R-:W3:Y:S01]  /*56b0*/  @P0 LDG.E.U8 R140, desc[UR28][R142.64] ;  /* 0x0000001c8e8c0981 */ /* 0x000ee2000c1e1100 */
[--C-:B------:R-:W-:Y:S01]  /*56c0*/  FADD R13, R13, -R2.reuse ;  /* 0x800000020d0d7221 */ /* 0x100fe20000000000 */
[----:B------:R-:W-:-:S03]  /*56d0*/  FADD R10, R10, -R2 ;  /* 0x800000020a0a7221 */ /* 0x000fc60000000000 */
[----:B------:R-:W-:Y:S01]  /*56e0*/  FMUL R23, R13, 1.4426950216293334961 ;  /* 0x3fb8aa3b0d177820 */ /* 0x000fe20000400000 */
[----:B------:R-:W-:Y:S01]  /*56f0*/  FMUL R10, R10, 1.4426950216293334961 ;  /* 0x3fb8aa3b0a0a7820 */ /* 0x000fe20000400000 */
[--C-:B------:R-:W-:Y:S01]  /*5700*/  FADD R13, R7, -R2.reuse ;  /* 0x80000002070d7221 */ /* 0x100fe20000000000 */
[--C-:B------:R-:W-:Y:S01]  /*5710*/  FADD R21, R21, -R2.reuse ;  /* 0x8000000215157221 */ /* 0x100fe20000000000 */
[----:B------:R-:W-:Y:S02]  /*5720*/  MUFU.EX2 R7, R23 ;  /* 0x0000001700077308 */ /* 0x000fe40000000800 */
[----:B------:R-:W-:Y:S01]  /*5730*/  FMUL R13, R13, 1.4426950216293334961 ;  /* 0x3fb8aa3b0d0d7820 */ /* 0x000fe20000400000 */
[----:B------:R-:W-:Y:S01]  /*5740*/  FADD R6, R6, -R2 ;  /* 0x8000000206067221 */ /* 0x000fe20000000000 */
[----:B------:R-:W-:-:S04]  /*5750*/  FMUL R21, R21, 1.4426950216293334961 ;  /* 0x3fb8aa3b15157820 */ /* 0x000fc80000400000 */
[----:B------:R-:W0:Y:S01]  /*5760*/  MUFU.EX2 R10, R10 ;  /* 0x0000000a000a7308 */ /* 0x000e220000000800 */
[----:B------:R-:W-:Y:S01]  /*5770*/  FMUL R6, R6, 1.4426950216293334961 ;  /* 0x3fb8aa3b06067820 */ /* 0x000fe20000400000 */
[----:B------:R-:W-:-:S06]  /*5780*/  FADD R9, R9, -R2 ;  /* 0x8000000209097221 */ /* 0x000fcc0000000000 */
[----:B------:R-:W1:Y:S01]  /*5790*/  MUFU.EX2 R13, R13 ;  /* 0x0000000d000d7308 */ /* 0x000e620000000800 */
[----:B------:R-:W-:Y:S01]  /*57a0*/  FMUL R9, R9, 1.4426950216293334961 ;  /* 0x3fb8aa3b09097820 */ /* 0x000fe20000400000 */
[----:B------:R-:W-:-:S06]  /*57b0*/  FADD R8, R8, -R2 ;  /* 0x8000000208087221 */ /* 0x000fcc0000000000 */
[----:B------:R-:W1:Y:S01]  /*57c0*/  MUFU.EX2 R76, R21 ;  /* 0x00000015004c7308 */ /* 0x000e620000000800 */
[----:B------:R-:W-:Y:S01]  /*57d0*/  FMUL R8, R8, 1.4426950216293334961 ;  /* 0x3fb8aa3b08087820 */ /* 0x000fe20000400000 */
[----:B------:R-:W-:Y:S01]  /*57e0*/  FADD R11, R11, -R2 ;  /* 0x800000020b0b7221 */ /* 0x000fe20000000000 */
[----:B0-----:R-:W-:-:S05]  /*57f0*/  FADD R80, R10, R7 ;  /* 0x000000070a507221 */ /* 0x001fca0000000000 */
[----:B------:R-:W0:Y:S01]  /*5800*/  MUFU.EX2 R6, R6 ;  /* 0x0000000600067308 */ /* 0x000e220000000800 */
[----:B------:R-:W-:Y:S01]  /*5810*/  FMUL R11, R11, 1.4426950216293334961 ;  /* 0x3fb8aa3b0b0b7820 */ /* 0x000fe20000400000 */
[----:B------:R-:W-:Y:S01]  /*5820*/  FADD R4, R4, -R2 ;  /* 0x8000000204047221 */ /* 0x000fe20000000000 */
[----:B-1----:R-:W-:-:S05]  /*5830*/  FADD R23, R13, R80 ;  /* 0x000000500d177221 */ /* 0x002fca0000000000 */
[----:B------:R-:W1:Y:S01]  /*5840*/  MUFU.EX2 R9, R9 ;  /* 0x0000000900097308 */ /* 0x000e620000000800 */
[----:B------:R-:W-:Y:S01]  /*5850*/  FMUL R4, R4, 1.4426950216293334961 ;  /* 0x3fb8aa3b04047820 */ /* 0x000fe20000400000 */
[----:B------:R-:W-:Y:S01]  /*5860*/  FADD R5, R5, -R2 ;  /* 0x8000000205057221 */ /* 0x000fe20000000000 */
[----:B------:R-:W-:-:S05]  /*5870*/  FADD R23, R76, R23 ;  /* 0x000000174c177221 */ /* 0x000fca0000000000 */
[----:B------:R-:W0:Y:S01]  /*5880*/  MUFU.EX2 R8, R8 ;  /* 0x0000000800087308 */ /* 0x000e220000000800 */
[----:B------:R-:W-:Y:S01]  /*5890*/  FADD R12, R12, -R2 ;  /* 0x800000020c0c7221 */ /* 0x000fe20000000000 */
[----:B------:R-:W-:-:S06]  /*58a0*/  FMUL R5, R5, 1.4426950216293334961 ;  /* 0x3fb8aa3b05057820 */ /* 0x000fcc0000400000 */
[----:B------:R-:W0:Y:S01]  /*58b0*/  MUFU.EX2 R11, R11 ;  /* 0x0000000b000b7308 */ /* 0x000e220000000800 */
[----:B------:R-:W-:Y:S01]  /*58c0*/  FMUL R12, R12, 1.4426950216293334961 ;  /* 0x3fb8aa3b0c0c7820 */ /* 0x000fe20000400000 */
[----:B------:R-:W-:-:S06]  /*58d0*/  FADD R15, R15, -R2 ;  /* 0x800000020f0f7221 */ /* 0x000fcc0000000000 */
[----:B------:R0:W1:Y:S01]  /*58e0*/  MUFU.EX2 R21, R4 ;  /* 0x0000000400157308 */ /* 0x0000620000000800 */
[----:B------:R-:W-:Y:S01]  /*58f0*/  FMUL R15, R15, 1.4426950216293334961 ;  /* 0x3fb8aa3b0f0f7820 */ /* 0x000fe20000400000 */
[----:B------:R-:W-:Y:S01]  /*5900*/  FADD R14, R14, -R2 ;  /* 0x800000020e0e7221 */ /* 0x000fe20000000000 */
[----:B0-----:R-:W-:-:S05]  /*5910*/  FADD R4, R6, R23 ;  /* 0x0000001706047221 */ /* 0x001fca0000000000 */
[----:B------:R1:W0:Y:S01]  /*5920*/  MUFU.EX2 R78, R5 ;  /* 0x00000005004e7308 */ /* 0x0002220000000800 */
[----:B------:R-:W-:Y:S01]  /*5930*/  FMUL R14, R14, 1.4426950216293334961 ;  /* 0x3fb8aa3b0e0e7820 */ /* 0x000fe20000400000 */
[----:B------:R-:W-:Y:S01]  /*5940*/  FADD R17, R17, -R2 ;  /* 0x8000000211117221 */ /* 0x000fe20000000000 */
[----:B-1----:R-:W-:-:S05]  /*5950*/  FADD R5, R9, R4 ;  /* 0x0000000409057221 */ /* 0x002fca0000000000 */
[----:B------:R-:W1:Y:S01]  /*5960*/  MUFU.EX2 R12, R12 ;  /* 0x0000000c000c7308 */ /* 0x000e620000000800 */
[----:B------:R-:W-:Y:S01]  /*5970*/  FADD R4, R8, R5 ;  /* 0x0000000508047221 */ /* 0x000fe20000000000 */
[----:B------:R-:W-:Y:S01]  /*5980*/  FMUL R17, R17, 1.4426950216293334961 ;  /* 0x3fb8aa3b11117820 */ /* 0x000fe20000400000 */
[----:B------:R-:W-:Y:S02]  /*5990*/  FADD R16, R16, -R2 ;  /* 0x8000000210107221 */ /* 0x000fe40000000000 */
[----:B------:R-:W-:-:S03]  /*59a0*/  FADD R4, R11, R4 ;  /* 0x000000040b047221 */ /* 0x000fc60000000000 */
[----:B------:R-:W1:Y:S01]  /*59b0*/  MUFU.EX2 R15, R15 ;  /* 0x0000000f000f7308 */ /* 0x000e620000000800 */
[----:B------:R-:W-:Y:S01]  /*59c0*/  FMUL R16, R16, 1.4426950216293334961 ;  /* 0x3fb8aa3b10107820 */ /* 0x000fe20000400000 */
[----:B------:R-:W-:Y:S01]  /*59d0*/  FADD R19, R19, -R2 ;  /* 0x8000000213137221 */ /* 0x000fe20000000000 */
[----:B------:R-:W-:-:S05]  /*59e0*/  FADD R5, R21, R4 ;  /* 0x0000000415057221 */ /* 0x000fca0000000000 */
[----:B------:R-:W5:Y:S01]  /*59f0*/  MUFU.EX2 R14, R14 ;  /* 0x0000000e000e7308 */ /* 0x000f620000000800 */
[----:B0-----:R-:W-:Y:S01]  /*5a00*/  FADD R5, R78, R5 ;  /* 0x000000054e057221 */ /* 0x001fe20000000000 */
[----:B------:R-:W-:-:S06]  /*5a10*/  FMUL R19, R19, 1.4426950216293334961 ;  /* 0x3fb8aa3b13137820 */ /* 0x000fcc0000400000 */
[----:B------:R-:W0:Y:S01]  /*5a20*/  MUFU.EX2 R17, R17 ;  /* 0x0000001100117308 */ /* 0x000e220000000800 */
[----:B-1----:R-:W-:-:S07]  /*5a30*/  FADD R4, R12, R5 ;  /* 0x000000050c047221 */ /* 0x002fce0000000000 */
[----:B------:R-:W1:Y:S01]  /*5a40*/  MUFU.EX2 R16, R16 ;  /* 0x0000001000107308 */ /* 0x000e620000000800 */
[----:B------:R-:W-:-:S07]  /*5a50*/  FADD R5, R15, R4 ;  /* 0x000000040f057221 */ /* 0x000fce0000000000 */
[----:B------:R-:W1:Y:S01]  /*5a60*/  MUFU.EX2 R19, R19 ;  /* 0x0000001300137308 */ /* 0x000e620000000800 */
[----:B-----5:R-:W-:Y:S01]  /*5a70*/  FADD R4, R14, R5 ;  /* 0x000000050e047221 */ /* 0x020fe20000000000 */
[----:B------:R-:W-:-:S03]  /*5a80*/  IMAD.SHL.U32 R23, R35, 0x4, RZ ;  /* 0x0000000423177824 */ /* 0x000fc600078e00ff */
[----:B0-----:R-:W-:-:S04]  /*5a90*/  FADD R5, R17, R4 ;  /* 0x0000000411057221 */ /* 0x001fc80000000000 */
[----:B-1----:R-:W-:Y:S01]  /*5aa0*/  FADD R4, R16, R5 ;  /* 0x0000000510047221 */ /* 0x002fe20000000000 */
[----:B------:R-:W-:Y:S02]  /*5ab0*/  LOP3.LUT R23, R23, 0x210, RZ, 0xc0, !PT ;  /* 0x0000021017177812 */ /* 0x000fe400078ec0ff */
[----:B------:R-:W-:Y:S01]  /*5ac0*/  LEA R0, R0, UR15, 0x5 ;  /* 0x0000000f00007c11 */ /* 0x000fe2000f8e28ff */
[----:B------:R-:W-:Y:S01]  /*5ad0*/  FADD R4, R19, R4 ;  /* 0x0000000413047221 */ /* 0x000fe20000000000 */
[----:B------:R-:W-:Y:S02]  /*5ae0*/  LOP3.LUT R23, R23, 0x10, R35, 0x78, !PT ;  /* 0x0000001017177812 */ /* 0x000fe400078e7823 */
[----:B------:R-:W-:Y:S02]  /*5af0*/  LOP3.LUT R18, R18, 0x1f0, RZ, 0xc0, !PT ;  /* 0x000001f012127812 */ /* 0x000fe400078ec0ff */
[----:B------:R-:W0:Y:S01]  /*5b00*/  SHFL.BFLY PT, R5, R4, 0x10, 0x1f ;  /* 0x0e001f0004057f89 */ /* 0x000e2200000e0000 */
[----:B------:R-:W-:-:S03]  /*5b10*/  IMAD.IADD R25, R23, 0x1, R0 ;  /* 0x0000000117197824 */ /* 0x000fc600078e0200 */
[----:B------:R-:W1:Y:S01]  /*5b20*/  LDSM.16.M88 R0, [R18+UR15+0x8000] ;  /* 0x0080000f1200783b */ /* 0x000e620008000000 */
[----:B------:R-:W-:Y:S01]  /*5b30*/  BAR.SYNC.DEFER_BLOCKING 0x0 ;  /* 0x0000000000007b1d */ /* 0x000fe20000010000 */
[----:B------:R-:W-:Y:S02]  /*5b40*/  F2FP.SATFINITE.E4M3.F32.PACK_AB_MERGE_C R13, R76, R13, RZ ;  /* 0x0000000d4c0d723e */ /* 0x000fe400048070ff */
[----:B------:R-:W-:Y:S02]  /*5b50*/  F2FP.SATFINITE.E4M3.F32.PACK_AB_MERGE_C R11, R11, R8, RZ ;  /* 0x000000080b0b723e */ /* 0x000fe400048070ff */
[----:B------:R-:W-:Y:S02]  /*5b60*/  F2FP.SATFINITE.E4M3.F32.PACK_AB_MERGE_C R12, R15, R12, RZ ;  /* 0x0000000c0f0c723e */ /* 0x000fe400048070ff */
[----:B------:R-:W-:Y:S01]  /*5b70*/  F2FP.SATFINITE.E4M3.F32.PACK_AB_MERGE_C R16, R19, R16, RZ ;  /* 0x000000101310723e */ /* 0x000fe200048070ff */
[----:B------:R-:W-:Y:S01]  /*5b80*/  STL [R1+0x50], R18 ;  /* 0x0000501201007387 */ /* 0x000fe20000100800 */
[----:B0-----:R-:W-:Y:S01]  /*5b90*/  FADD R8, R4, R5 ;  /* 0x0000000504087221 */ /* 0x001fe20000000000 */
[----:B------:R-:W-:-:S02]  /*5ba0*/  F2FP.SATFINITE.E4M3.F32.PACK_AB_MERGE_C R5, R9, R6, R11 ;  /* 0x000000060905723e */ /* 0x000fc4000480700b */
[----:B------:R-:W-:Y:S02]  /*5bb0*/  F2FP.SATFINITE.E4M3.F32.PACK_AB_MERGE_C R4, R7, R10, R13 ;  /* 0x0000000a0704723e */ /* 0x000fe4000480700d */
[----:B------:R-:W-:Y:S02]  /*5bc0*/  F2FP.SATFINITE.E4M3.F32.PACK_AB_MERGE_C R6, R78, R21, R12 ;  /* 0x000000154e06723e */ /* 0x000fe4000480700c */
[----:B------:R-:W-:Y:S01]  /*5bd0*/  F2FP.SATFINITE.E4M3.F32.PACK_AB_MERGE_C R7, R17, R14, R16 ;  /* 0x0000000e1107723e */ /* 0x000fe20004807010 */
[----:B------:R-:W-:Y:S01]  /*5be0*/  STS.U8 [R3+UR15+0x8000], R20 ;  /* 0x0080001403007988 */ /* 0x000fe2000800000f */
[----:B------:R-:W-:-:S03]  /*5bf0*/  FADD R141, R141, R8 ;  /* 0x000000088d8d7221 */ /* 0x000fc60000000000 */
        /* <DEDUP_REMOVED lines=9> */
[----:B--2---:R-:W-:Y:S04]  /*5c90*/  STS.U8 [R3+UR15+0x8a00], R40 ;  /* 0x008a002803007988 */ /* 0x004fe8000800000f */
[----:B----4-:R-:W-:Y:S04]  /*5ca0*/  STS.U8 [R3+UR15+0x8b00], R46 ;  /* 0x008b002e03007988 */ /* 0x010fe8000800000f */
[----:B---3--:R-:W-:Y:S04]  /*5cb0*/  STS.U8 [R3+UR15+0x8c00], R42 ;  /* 0x008c002a03007988 */ /* 0x008fe8000800000f */
        /* <DEDUP_REMOVED lines=19> */
[----:B------:R0:W-:Y:S02]  /*5df0*/  STS.128 [R25+0xe000], R4 ;  /* 0x00e0000419007388 */ /* 0x0001e40000000c00 */
[----:B0-----:R-:W0:Y:S01]  /*5e00*/  LDTM.x128 R4, tmem[UR14] ;  /* 0x0000000e000479ee */ /* 0x001e2200083c0000 */
[----:B------:R-:W-:Y:S01]  /*5e10*/  NOP ;  /* 0x0000000000007918 */ /* 0x000fe20000000000 */
[----:B-1----:R-:W-:Y:S05]  /*5e20*/  @!P0 BRA `(.L_x_9) ;  /* 0x0000000800048947 */ /* 0x002fea0003800000 */
[C---:B0-----:R-:W-:Y:S01]  /*5e30*/  FMUL R4, R0.reuse, R4 ;  /* 0x0000000400047220 */ /* 0x041fe20000400000 */
[C---:B------:R-:W-:Y:S01]  /*5e40*/  FMUL R5, R0.reuse, R5 ;  /* 0x0000000500057220 */ /* 0x040fe20000400000 */
        /* <DEDUP_REMOVED lines=125> */
[----:B------:R-:W-:-:S04]  /*6620*/  FMUL R131, R0, R131 ;  /* 0x0000008300837220 */ /* 0x000fc80000400000 */
[----:B------:R1:W-:Y:S03]  /*6630*/  STTM.x128 tmem[UR14], R4 ;  /* 0x00000004000079ed */ /* 0x0003e600083c000e */
.L_x_9:
[----:B0-----:R-:W0:Y:S02]  /*6640*/  FENCE.VIEW.ASYNC.T ;  /* 0x00000000000073c6 */ /* 0x001e240000000200 */
[----:B0-----:R-:W-:Y:S01]  /*6650*/  BAR.SYNC.DEFER_BLOCKING 0x0 ;  /* 0x0000000000007b1d */ /* 0x001fe20000010000 */
[----:B------:R-:W-:Y:S01]  /*6660*/  UIADD3 UR66, UPT, UPT, UR15, 0xf000, URZ ;  /* 0x0000f0000f427890 */ /* 0x000fe2000fffe0ff */
[----:B------:R-:W-:Y:S02]  /*6670*/  FSEL R0, R2, -INF , P0 ;  /* 0xff80000002007808 */ /* 0x000fe40000000000 */
[----:B------:R-:W-:Y:S02]  /*6680*/  FSEL R141, R141, 1, P0 ;  /* 0x3f8000008d8d7808 */ /* 0x000fe40000000000 */
[----:B------:R-:W-:Y:S01]  /*6690*/  UMOV UR11, 0xc0004010 ;  /* 0xc0004010000b7882 */ /* 0x000fe20000000000 */
[----:B------:R0:W-:Y:S06]  /*66a0*/  MEMBAR.ALL.CTA ;  /* 0x0000000000007992 */ /* 0x0001ec0000008000 */
[----:B0-----:R-:W0:Y:S02]  /*66b0*/  FENCE.VIEW.ASYNC.S ;  /* 0x00000000000073c6 */ /* 0x001e240000000000 */
[----:B0-----:R-:W-:Y:S06]  /*66c0*/  BAR.SYNC.DEFER_BLOCKING 0x0 ;  /* 0x0000000000007b1d */ /* 0x001fec0000010000 */
[----:B------:R-:W-:Y:S05]  /*66d0*/  @!P1 BRA `(.L_x_10) ;  /* 0x0000000000589947 */ /* 0x000fea0003800000 */
[----:B------:R-:W-:Y:S01]  /*66e0*/  UIADD3 UR4, UPT, UPT, UR15, 0xe000, URZ ;  /* 0x0000e0000f047890 */ /* 0x000fe2000fffe0ff */
[----:B------:R-:W-:Y:S01]  /*66f0*/  BSSY.RECONVERGENT B0, `(.L_x_11) ;  /* 0x0000013000007945 */ /* 0x000fe20003800200 */
[----:B------:R-:W-:Y:S02]  /*6700*/  UIADD3 UR5, UPT, UPT, UR15, 0x8000, URZ ;  /* 0x000080000f057890 */ /* 0x000fe4000fffe0ff */
[----:B------:R-:W-:Y:S02]  /*6710*/  USHF.R.U32.HI UR4, URZ, 0x4, UR4 ;  /* 0x00000004ff047899 */ /* 0x000fe40008011604 */
[----:B------:R-:W-:Y:S01]  /*6720*/  USHF.R.U32.HI UR5, URZ, 0x4, UR5 ;  /* 0x00000004ff057899 */ /* 0x000fe20008011605 */
[----:B------:R-:W-:Y:S01]  /*6730*/  ELECT P0, URZ, PT ;  /* 0x0000000000ff782f */ /* 0x000fe20003800000 */
[----:B------:R-:W-:Y:S02]  /*6740*/  USGXT.U32 UR10, UR4, 0xe ;  /* 0x0000000e040a789a */ /* 0x000fe40008000000 */
[----:B------:R-:W-:Y:S01]  /*6750*/  USGXT.U32 UR8, UR5, 0xe ;  /* 0x0000000e0508789a */ /* 0x000fe20008000000 */
[----:B------:R-:W-:Y:S01]  /*6760*/  UMOV UR20, 0x0 ;  /* 0x0000000000147882 */ /* 0x000fe20000000000 */
[----:B------:R-:W-:Y:S01]  /*6770*/  UMOV UR21, 0x8400010 ;  /* 0x0840001000157882 */ /* 0x000fe20000000000 */
[----:B------:R-:W-:-:S02]  /*6780*/  UMOV UR5, UR11 ;  /* 0x0000000b00057c82 */ /* 0x000fc40008000000 */
[----:B------:R-:W-:Y:S01]  /*6790*/  UMOV UR4, UR10 ;  /* 0x0000000a00047c82 */ /* 0x000fe20008000000 */
[----:B------:R-:W-:-:S03]  /*67a0*/  UMOV UR9, 0xc0004010 ;  /* 0xc000401000097882 */ /* 0x000fc60000000000 */
[----:B------:R0:W-:Y:S01]  /*67b0*/  UTCQMMA gdesc[UR4], gdesc[UR8], tmem[UR27], tmem[UR20], idesc[UR21], UPT ;  /* 0x00ff1408040075ea */ /* 0x0001e2000b80031b */
[----:B------:R-:W-:Y:S05]  /*67c0*/  @!P0 BRA `(.L_x_12) ;  /* 0x0000000000148947 */ /* 0x000fea0003800000 */
[----:B0-----:R-:W-:Y:S01]  /*67d0*/  UMOV UR4, UR66 ;  /* 0x0000004200047c82 */ /* 0x001fe20008000000 */
[----:B------:R-:W-:Y:S02]  /*67e0*/  UMOV UR5, URZ ;  /* 0x000000ff00057c82 */ /* 0x000fe40008000000 */
[----:B------:R-:W-:Y:S02]  /*67f0*/  UMOV UR4, UR4 ;  /* 0x0000000400047c82 */ /* 0x000fe40008000000 */
[----:B------:R2:W-:Y:S01]  /*6800*/  UTCBAR [UR4], URZ ;  /* 0x000000ff040073e9 */ /* 0x0005e200080000ff */
[----:B------:R-:W-:Y:S02]  /*6810*/  NOP ;  /* 0x0000000000007918 */ /* 0x000fe40000000000 */
.L_x_12:
[----:B0-2---:R-:W-:Y:S05]  /*6820*/  BSYNC.RECONVERGENT B0 ;  /* 0x0000000000007941 */ /* 0x005fea0003800200 */
.L_x_11:
[----:B------:R-:W-:Y:S05]  /*6830*/  BRA `(.L_x_13) ;  /* 0x0000000000147947 */ /* 0x000fea0003800000 */
.L_x_10:
[----:B------:R-:W-:-:S09]  /*6840*/  UISETP.GE.AND UP2, UPT, UR70, URZ, UPT ;  /* 0x000000ff4600728c */ /* 0x000fd2000bf46270 */
[----:B------:R-:W-:Y:S05]  /*6850*/  BRA.U !UP2, `(.L_x_14) ;  /* 0x0000002d0a847547 */ /* 0x000fea000b800000 */
[----:B------:R-:W-:-:S04]  /*6860*/  UIADD3 UR4, UPT, UPT, UR15, 0xe000, URZ ;  /* 0x0000e0000f047890 */ /* 0x000fc8000fffe0ff */
[----:B------:R-:W-:-:S04]  /*6870*/  USHF.R.U32.HI UR4, URZ, 0x4, UR4 ;  /* 0x00000004ff047899 */ /* 0x000fc80008011604 */
[----:B------:R-:W-:-:S12]  /*6880*/  USGXT.U32 UR10, UR4, 0xe ;  /* 0x0000000e040a789a */ /* 0x000fd80008000000 */
.L_x_13:
[----:B------:R-:W-:Y:S01]  /*6890*/  USHF.R.U32.HI UR20, URZ, 0x4, UR7 ;  /* 0x00000004ff147899 */ /* 0x000fe20008011607 */
[----:B-1----:R-:W-:Y:S01]  /*68a0*/  CS2R R20, SRZ ;  /* 0x0000000000147805 */ /* 0x002fe2000001ff00 */
[----:B------:R-:W-:Y:S01]  /*68b0*/  USHF.R.U32.HI UR18, URZ, 0x4, UR15 ;  /* 0x00000004ff127899 */ /* 0x000fe2000801160f */
[----:B------:R-:W-:Y:S01]  /*68c0*/  IMAD.MOV.U32 R45, RZ, RZ, RZ ;  /* 0x000000ffff2d7224 */ /* 0x000fe200078e00ff */
[----:B------:R-:W-:Y:S01]  /*68d0*/  UIADD3 UR6, UPT, UPT, UR15, 0xc000, URZ ;  /* 0x0000c0000f067890 */ /* 0x000fe2000fffe0ff */
[----:B------:R-:W-:Y:S01]  /*68e0*/  IMAD.MOV.U32 R140, RZ, RZ, RZ ;  /* 0x000000ffff8c7224 */ /* 0x000fe200078e00ff */
[----:B------:R-:W-:Y:S02]  /*68f0*/  USGXT.U32 UR20, UR20, 0xe ;  /* 0x0000000e1414789a */ /* 0x000fe40008000000 */
[----:B------:R-:W-:Y:S02]  /*6900*/  USGXT.U32 UR18, UR18, 0xe ;  /* 0x0000000e1212789a */ /* 0x000fe40008000000 */
[----:B------:R-:W-:-:S02]  /*6910*/  USHF.R.U32.HI UR26, URZ, 0x4, UR6 ;  /* 0x00000004ff1a7899 */ /* 0x000fc40008011606 */
[----:B------:R-:W-:Y:S02]  /*6920*/  UIADD3 UR8, UP3, UPT, UR20, 0x2, URZ ;  /* 0x0000000214087890 */ /* 0x000fe4000ff7e0ff */
[----:B------:R-:W-:Y:S01]  /*6930*/  UIADD3 UR6, UP4, UPT, UR18, 0x100, URZ ;  /* 0x0000010012067890 */ /* 0x000fe2000ff9e0ff */
[----:B------:R-:W-:Y:S01]  /*6940*/  UMOV UR4, URZ ;  /* 0x000000ff00047c82 */ /* 0x000fe20008000000 */
[----:B------:R-:W-:Y:S01]  /*6950*/  UMOV UR5, URZ ;  /* 0x000000ff00057c82 */ /* 0x000fe20008000000 */
[----:B------:R-:W-:Y:S02]  /*6960*/  UIADD3.X UR9, UPT, UPT, UR4, 0x40004040, URZ, UP3, !UPT ;  /* 0x4000404004097890 */ /* 0x000fe40009ffe4ff */
[----:B------:R-:W-:Y:S02]  /*6970*/  UIADD3.X UR7, UPT, UPT, UR5, 0x40004040, URZ, UP4, !UPT ;  /* 0x4000404005077890 */ /* 0x000fe4000a7fe4ff */
[----:B------:R-:W-:Y:S02]  /*6980*/  UIADD3 UR30, UP6, UPT, UR6, 0x100, URZ ;  /* 0x00000100061e7890 */ /* 0x000fe4000ffde0ff */
[----:B------:R-:W-:-:S02]  /*6990*/  UIADD3 UR32, UP3, UPT, UR6, 0x200, URZ ;  /* 0x0000020006207890 */ /* 0x000fc4000ff7e0ff */
[----:B------:R-:W-:Y:S02]  /*69a0*/  USHF.L.U32 UR69, UR69, 0x5, URZ ;  /* 0x0000000545457899 */ /* 0x000fe400080006ff */
[----:B------:R-:W-:Y:S02]  /*69b0*/  USHF.L.U32 UR68, UR68, 0x5, URZ ;  /* 0x0000000544447899 */ /* 0x000fe400080006ff */
[----:B------:R-:W-:Y:S02]  /*69c0*/  UIADD3.X UR31, UPT, UPT, UR7, URZ, URZ, UP6, !UPT ;  /* 0x000000ff071f7290 */ /* 0x000fe4000b7fe4ff */
[----:B------:R-:W-:Y:S02]  /*69d0*/  UIADD3.X UR33, UPT, UPT, UR7, URZ, URZ, UP3, !UPT ;  /* 0x000000ff07217290 */ /* 0x000fe40009ffe4ff */
[----:B------:R-:W-:Y:S02]  /*69e0*/  UIADD3 UR34, UP4, UPT, UR6, 0x300, URZ ;  /* 0x0000030006227890 */ /* 0x000fe4000ff9e0ff */
[----:B------:R-:W-:-:S02]  /*69f0*/  UIADD3 UR36, UP5, UPT, UR6, 0x400, URZ ;  /* 0x0000040006247890 */ /* 0x000fc4000ffbe0ff */
[----:B------:R-:W-:Y:S02]  /*6a00*/  UIADD3 UR38, UP6, UPT, UR6, 0x500, URZ ;  /* 0x0000050006267890 */ /* 0x000fe4000ffde0ff */
[----:B------:R-:W-:Y:S02]  /*6a10*/  UIADD3 UR40, UP3, UPT, UR6, 0x600, URZ ;  /* 0x0000060006287890 */ /* 0x000fe4000ff7e0ff */
[----:B------:R-:W-:Y:S01]  /*6a20*/  UIADD3 UR70, UPT, UPT, UR70, 0x60, URZ ;  /* 0x0000006046467890 */ /* 0x000fe2000fffe0ff */
[----:B------:R-:W-:Y:S01]  /*6a30*/  UMOV UR67, 0x1 ;  /* 0x0000000100437882 */ /* 0x000fe20000000000 */
[----:B------:R-:W0:Y:S01]  /*6a40*/  LDCU UR71, c[0x0][0x3a8] ;  /* 0x00007500ff4777ac */ /* 0x000e220008000800 */
[----:B------:R-:W-:Y:S02]  /*6a50*/  UISETP.NE.U32.AND UP2, UPT, UR19, URZ, UPT ;  /* 0x000000ff1300728c */ /* 0x000fe4000bf45070 */
[----:B------:R-:W-:Y:S02]  /*6a60*/  USGXT.U32 UR26, UR26, 0xe ;  /* 0x0000000e1a1a789a */ /* 0x000fe40008000000 */
[----:B------:R-:W-:-:S02]  /*6a70*/  UIADD3.X UR35, UPT, UPT, UR7, URZ, URZ, UP4, !UPT ;  /* 0x000000ff07237290 */ /* 0x000fc4000a7fe4ff */
[----:B------:R-:W-:Y:S02]  /*6a80*/  UIADD3.X UR37, UPT, UPT, UR7, URZ, URZ, UP5, !UPT ;  /* 0x000000ff07257290 */ /* 0x000fe4000affe4ff */
[----:B------:R-:W-:Y:S02]  /*6a90*/  UIADD3.X UR39, UPT, UPT, UR7, URZ, URZ, UP6, !UPT ;  /* 0x000000ff07277290 */ /* 0x000fe4000b7fe4ff */
[----:B------:R-:W-:Y:S02]  /*6aa0*/  UIADD3.X UR41, UPT, UPT, UR7, URZ, URZ, UP3, !UPT ;  /* 0x000000ff07297290 */ /* 0x000fe40009ffe4ff */
[----:B------:R-:W-:Y:S02]  /*6ab0*/  UIADD3.64 UR42, UPT, UPT, UR8, 0x2, URZ ;  /* 0x00000002082a7897 */ /* 0x000fe4000fffe0ff */
[----:B------:R-:W-:Y:S02]  /*6ac0*/  UIADD3.64 UR44, UPT, UPT, UR8, 0x4, URZ ;  /* 0x00000004082c7897 */ /* 0x000fe4000fffe0ff */
[----:B------:R-:W-:-:S02]  /*6ad0*/  UIADD3.64 UR46, UPT, UPT, UR8, 0xfe, URZ ;  /* 0x000000fe082e7897 */ /* 0x000fc4000fffe0ff */
[----:B------:R-:W-:Y:S02]  /*6ae0*/  UIADD3.64 UR48, UPT, UPT, UR8, 0x100, URZ ;  /* 0x0000010008307897 */ /* 0x000fe4000fffe0ff */
[----:B------:R-:W-:Y:S02]  /*6af0*/  UIADD3.64 UR50, UPT, UPT, UR8, 0x102, URZ ;  /* 0x0000010208327897 */ /* 0x000fe4000fffe0ff */
[----:B------:R-:W-:Y:S01]  /*6b00*/  UIADD3.64 UR52, UPT, UPT, UR8, 0x104, URZ ;  /* 0x0000010408347897 */ /* 0x000fe2000fffe0ff */
[----:B------:R-:W-:Y:S01]  /*6b10*/  UMOV UR72, UR68 ;  /* 0x0000004400487c82 */ /* 0x000fe20008000000 */
[----:B0-----:R-:W-:-:S10]  /*6b20*/  UMOV UR73, UR69 ;  /* 0x0000004500497c82 */ /* 0x001fd40008000000 */
.L_x_19:
[----:B------:R-:W2:Y:S04]  /*6b30*/  LDL.64 R6, [R1+0x10] ;  /* 0x0000100001067983 */ /* 0x000ea80000100a00 */
[----:B------:R-:W3:Y:S04]  /*6b40*/  LDL.64 R18, [R1+0x8] ;  /* 0x0000080001127983 */ /* 0x000ee80000100a00 */
[----:B------:R-:W4:Y:S04]  /*6b50*/  LDL.64 R26, [R1] ;  /* 0x00000000011a7983 */ /* 0x000f280000100a00 */
[----:B------:R-:W5:Y:S01]  /*6b60*/  LDL.64 R14, [R1+0x48] ;  /* 0x00004800010e7983 */ /* 0x000f620000100a00 */
[----:B------:R-:W-:-:S03]  /*6b70*/  USHF.R.S32.HI UR4, URZ, 0x1f, UR72 ;  /* 0x0000001fff047899 */ /* 0x000fc60008011448 */
[----:B------:R-:W4:Y:S04]  /*6b80*/  LDL.64 R30, [R1+0x40] ;  /* 0x00004000011e7983 */ /* 0x000f280000100a00 */
[----:B------:R-:W4:Y:S04]  /*6b90*/  LDL.64 R24, [R1+0x38] ;  /* 0x0000380001187983 */ /* 0x000f280000100a00 */
[----:B------:R-:W4:Y:S04]  /*6ba0*/  LDL.64 R32, [R1+0x30] ;  /* 0x0000300001207983 */ /* 0x000f280000100a00 */
[----:B------:R-:W5:Y:S04]  /*6bb0*/  LDL.64 R48, [R1+0x20] ;  /* 0x0000200001307983 */ /* 0x000f680000100a00 */
[----:B------:R-:W5:Y:S01]  /*6bc0*/  LDL.64 R46, [R1+0x18] ;  /* 0x00001800012e7983 */ /* 0x000f620000100a00 */
[----:B--2---:R-:W-:-:S04]  /*6bd0*/  IADD3 R8, P1, PT, R6, UR72, RZ ;  /* 0x0000004806087c10 */ /* 0x004fc8000ff3e0ff */
[----:B------:R-:W-:Y:S02]  /*6be0*/  IADD3.X R9, PT, PT, R7, UR4, RZ, P1, !PT ;  /* 0x0000000407097c10 */ /* 0x000fe40008ffe4ff */
[----:B------:R-:W-:-:S03]  /*6bf0*/  IADD3 R16, P1, PT, R220, UR72, RZ ;  /* 0x00000048dc107c10 */ /* 0x000fc6000ff3e0ff */
[----:B------:R4:W2:Y:S01]  /*6c00*/  LDG.E.U8 R28, desc[UR28][R8.64] ;  /* 0x0000001c081c7981 */ /* 0x0008a2000c1e1100 */
[----:B------:R-:W-:Y:S02]  /*6c10*/  IADD3.X R17, PT, PT, R221, UR4, RZ, P1, !PT ;  /* 0x00000004dd117c10 */ /* 0x000fe40008ffe4ff */
[----:B---3--:R-:W-:Y:S02]  /*6c20*/  IADD3 R10, P1, PT, R18, UR72, RZ ;  /* 0x00000048120a7c10 */ /* 0x008fe4000ff3e0ff */
[----:B------:R-:W-:Y:S01]  /*6c30*/  IADD3 R4, P0, PT, R136, UR72, RZ ;  /* 0x0000004888047c10 */ /* 0x000fe2000ff1e0ff */
[----:B------:R0:W3:Y:S01]  /*6c40*/  LDG.E.U8 R40, desc[UR28][R16.64] ;  /* 0x0000001c10287981 */ /* 0x0000e2000c1e1100 */
[----:B------:R-:W-:Y:S02]  /*6c50*/  IADD3.X R11, PT, PT, R19, UR4, RZ, P1, !PT ;  /* 0x00000004130b7c10 */ /* 0x000fe40008ffe4ff */
[----:B------:R-:W-:Y:S02]  /*6c60*/  IADD3 R18, P1, PT, R218, UR72, RZ ;  /* 0x00000048da127c10 */ /* 0x000fe4000ff3e0ff */
[----:B------:R-:W-:Y:S01]  /*6c70*/  IADD3.X R5, PT, PT, R137, UR4, RZ, P0, !PT ;  /* 0x0000000489057c10 */ /* 0x000fe200087fe4ff */
[----:B------:R-:W2:Y:S01]  /*6c80*/  LDG.E.U8 R29, desc[UR28][R10.64] ;  /* 0x0000001c0a1d7981 */ /* 0x000ea2000c1e1100 */
[----:B------:R-:W-:-:S02]  /*6c90*/  IADD3.X R19, PT, PT, R219, UR4, RZ, P1, !PT ;  /* 0x00000004db137c10 */ /* 0x000fc40008ffe4ff */
[----:B----4-:R-:W-:Y:S01]  /*6ca0*/  IADD3 R8, P1, PT, R26, UR72, RZ ;  /* 0x000000481a087c10 */ /* 0x010fe2000ff3e0ff */
[----:B------:R1:W4:Y:S03]  /*6cb0*/  LDG.E.U8 R2, desc[UR28][R4.64] ;  /* 0x0000001c04027981 */ /* 0x000326000c1e1100 */
[----:B------:R-:W-:Y:S01]  /*6cc0*/  IADD3.X R9, PT, PT, R27, UR4, RZ, P1, !PT ;  /* 0x000000041b097c10 */ /* 0x000fe20008ffe4ff */
[----:B------:R-:W2:Y:S04]  /*6cd0*/  LDG.E.U8 R41, desc[UR28][R18.64] ;  /* 0x0000001c12297981 */ /* 0x000ea8000c1e1100 */
[----:B------:R-:W2:Y:S01]  /*6ce0*/  LDL.64 R26, [R1+0x28] ;  /* 0x00002800011a7983 */ /* 0x000ea20000100a00 */
[----:B------:R-:W-:-:S04]  /*6cf0*/  IADD3 R12, P0, PT, R236, UR72, RZ ;  /* 0x00000048ec0c7c10 */ /* 0x000fc8000ff1e0ff */
[----:B------:R-:W-:Y:S02]  /*6d00*/  IADD3.X R13, PT, PT, R237, UR4, RZ, P0, !PT ;  /* 0x00000004ed0d7c10 */ /* 0x000fe400087fe4ff */
[----:B-----5:R-:W-:-:S03]  /*6d10*/  IADD3 R6, P0, PT, R14, UR72, RZ ;  /* 0x000000480e067c10 */ /* 0x020fc6000ff1e0ff */
[----:B------:R5:W3:Y:S01]  /*6d20*/  LDG.E.U8 R34, desc[UR28][R12.64] ;  /* 0x0000001c0c227981 */ /* 0x000ae2000c1e1100 */
[----:B------:R-:W-:Y:S02]  /*6d30*/  IADD3.X R7, PT, PT, R15, UR4, RZ, P0, !PT ;  /* 0x000000040f077c10 */ /* 0x000fe400087fe4ff */
[----:B------:R-:W-:Y:S02]  /*6d40*/  IADD3 R14, P0, PT, R234, UR72, RZ ;  /* 0x00000048ea0e7c10 */ /* 0x000fe4000ff1e0ff */
[----:B0-----:R-:W-:Y:S01]  /*6d50*/  IADD3 R16, P1, PT, R216, UR72, RZ ;  /* 0x00000048d8107c10 */ /* 0x001fe2000ff3e0ff */
[----:B------:R0:W3:Y:S01]  /*6d60*/  LDG.E.U8 R22, desc[UR28][R6.64] ;  /* 0x0000001c06167981 */ /* 0x0000e2000c1e1100 */
[----:B------:R-:W-:Y:S02]  /*6d70*/  IADD3.X R15, PT, PT, R235, UR4, RZ, P0, !PT ;  /* 0x00000004eb0f7c10 */ /* 0x000fe400087fe4ff */
[----:B-1----:R-:W-:Y:S02]  /*6d80*/  IADD3 R4, P0, PT, R30, UR72, RZ ;  /* 0x000000481e047c10 */ /* 0x002fe4000ff1e0ff */
[----:B------:R-:W-:Y:S01]  /*6d90*/  IADD3.X R17, PT, PT, R217, UR4, RZ, P1, !PT ;  /* 0x00000004d9117c10 */ /* 0x000fe20008ffe4ff */
[----:B------:R1:W3:Y:S01]  /*6da0*/  LDG.E.U8 R35, desc[UR28][R14.64] ;  /* 0x0000001c0e237981 */ /* 0x0002e2000c1e1100 */
[----:B------:R-:W-:-:S02]  /*6db0*/  IADD3.X R5, PT, PT, R31, UR4, RZ, P0, !PT ;  /* 0x000000041f057c10 */ /* 0x000fc400087fe4ff */
[----:B-----5:R-:W-:Y:S01]  /*6dc0*/  IADD3 R12, P0, PT, R232, UR72, RZ ;  /* 0x00000048e80c7c10 */ /* 0x020fe2000ff1e0ff */
[----:B------:R-:W5:Y:S03]  /*6dd0*/  LDG.E.U8 R30, desc[UR28][R8.64] ;  /* 0x0000001c081e7981 */ /* 0x000f66000c1e1100 */
[----:B------:R-:W-:Y:S01]  /*6de0*/  IADD3.X R13, PT, PT, R233, UR4, RZ, P0, !PT ;  /* 0x00000004e90d7c10 */ /* 0x000fe200087fe4ff */
[----:B------:R1:W3:Y:S01]  /*6df0*/  LDG.E.U8 R23, desc[UR28][R4.64] ;  /* 0x0000001c04177981 */ /* 0x0002e2000c1e1100 */
[----:B0-----:R-:W-:Y:S02]  /*6e00*/  IADD3 R6, P0, PT, R24, UR72, RZ ;  /* 0x0000004818067c10 */ /* 0x001fe4000ff1e0ff */
[----:B------:R-:W-:Y:S01]  /*6e10*/  IADD3 R10, P1, PT, R250, UR72, RZ ;  /* 0x00000048fa0a7c10 */ /* 0x000fe2000ff3e0ff */
[----:B------:R0:W3:Y:S01]  /*6e20*/  LDG.E.U8 R36, desc[UR28][R12.64] ;  /* 0x0000001c0c247981 */ /* 0x0000e2000c1e1100 */
[----:B------:R-:W-:-:S02]  /*6e30*/  IADD3.X R7, PT, PT, R25, UR4, RZ, P0, !PT ;  /* 0x0000000419077c10 */ /* 0x000fc400087fe4ff */
[----:B-1----:R-:W-:Y:S01]  /*6e40*/  IADD3 R14, P0, PT, R230, UR72, RZ ;  /* 0x00000048e60e7c10 */ /* 0x002fe2000ff1e0ff */
[----:B------:R1:W3:Y:S01]  /*6e50*/  LDG.E.U8 R42, desc[UR28][R16.64] ;  /* 0x0000001c102a7981 */ /* 0x0002e2000c1e1100 */
[----:B------:R-:W-:Y:S02]  /*6e60*/  IADD3.X R11, PT, PT, R251, UR4, RZ, P1, !PT ;  /* 0x00000004fb0b7c10 */ /* 0x000fe40008ffe4ff */
[----:B------:R-:W-:Y:S01]  /*6e70*/  IADD3 R18, P1, PT, R214, UR72, RZ ;  /* 0x00000048d6127c10 */ /* 0x000fe2000ff3e0ff */
[----:B------:R-:W3:Y:S01]  /*6e80*/  LDG.E.U8 R24, desc[UR28][R6.64] ;  /* 0x0000001c06187981 */ /* 0x000ee2000c1e1100 */
[----:B------:R-:W-:Y:S02]  /*6e90*/  IADD3.X R15, PT, PT, R231, UR4, RZ, P0, !PT ;  /* 0x00000004e70f7c10 */ /* 0x000fe400087fe4ff */
[----:B------:R-:W-:Y:S01]  /*6ea0*/  IADD3 R4, P0, PT, R32, UR72, RZ ;  /* 0x0000004820047c10 */ /* 0x000fe2000ff1e0ff */
[----:B------:R1:W3:Y:S01]  /*6eb0*/  LDG.E.U8 R31, desc[UR28][R10.64] ;  /* 0x0000001c0a1f7981 */ /* 0x0002e2000c1e1100 */
[----:B------:R-:W-:-:S02]  /*6ec0*/  IADD3.X R19, PT, PT, R215, UR4, RZ, P1, !PT ;  /* 0x00000004d7137c10 */ /* 0x000fc40008ffe4ff */
[----:B------:R-:W-:Y:S01]  /*6ed0*/  IADD3 R8, P1, PT, R248, UR72, RZ ;  /* 0x00000048f8087c10 */ /* 0x000fe2000ff3e0ff */
[----:B------:R-:W3:Y:S01]  /*6ee0*/  LDG.E.U8 R37, desc[UR28][R14.64] ;  /* 0x0000001c0e257981 */ /* 0x000ee2000c1e1100 */
[----:B------:R-:W-:Y:S02]  /*6ef0*/  IADD3.X R5, PT, PT, R33, UR4, RZ, P0, !PT ;  /* 0x0000000421057c10 */ /* 0x000fe400087fe4ff */
[----:B0-----:R-:W-:Y:S01]  /*6f00*/  IADD3 R12, P0, PT, R228, UR72, RZ ;  /* 0x00000048e40c7c10 */ /* 0x001fe2000ff1e0ff */
[----:B------:R0:W3:Y:S01]  /*6f10*/  LDG.E.U8 R43, desc[UR28][R18.64] ;  /* 0x0000001c122b7981 */ /* 0x0000e2000c1e1100 */
[----:B------:R-:W-:Y:S02]  /*6f20*/  IADD3.X R9, PT, PT, R249, UR4, RZ, P1, !PT ;  /* 0x00000004f9097c10 */ /* 0x000fe40008ffe4ff */
[----:B-1----:R-:W-:Y:S01]  /*6f30*/  IADD3 R16, P1, PT, R212, UR72, RZ ;  /* 0x00000048d4107c10 */ /* 0x002fe2000ff3e0ff */
[----:B------:R-:W5:Y:S01]  /*6f40*/  LDG.E.U8 R25, desc[UR28][R4.64] ;  /* 0x0000001c04197981 */ /* 0x000f62000c1e1100 */
[----:B------:R-:W-:-:S02]  /*6f50*/  IADD3.X R13, PT, PT, R229, UR4, RZ, P0, !PT ;  /* 0x00000004e50d7c10 */ /* 0x000fc400087fe4ff */
[----:B------:R-:W-:Y:S01]  /*6f60*/  IADD3.X R17, PT, PT, R213, UR4, RZ, P1, !PT ;  /* 0x00000004d5117c10 */ /* 0x000fe20008ffe4ff */
[----:B------:R1:W5:Y:S01]  /*6f70*/  LDG.E.U8 R32, desc[UR28][R8.64] ;  /* 0x0000001c08207981 */ /* 0x000362000c1e1100 */
[----:B------:R-:W-:-:S03]  /*6f80*/  IADD3 R10, P1, PT, R242, UR72, RZ ;  /* 0x00000048f20a7c10 */ /* 0x000fc6000ff3e0ff */
[----:B------:R-:W5:Y:S01]  /*6f90*/  LDG.E.U8 R38, desc[UR28][R12.64] ;  /* 0x0000001c0c267981 */ /* 0x000f62000c1e1100 */
[----:B------:R-:W-:Y:S02]  /*6fa0*/  IADD3.X R11, PT, PT, R243, UR4, RZ, P1, !PT ;  /* 0x00000004f30b7c10 */ /* 0x000fe40008ffe4ff */
[----:B0-----:R-:W-:Y:S01]  /*6fb0*/  IADD3 R18, P1, PT, R210, UR72, RZ ;  /* 0x00000048d2127c10 */ /* 0x001fe2000ff3e0ff */
[----:B------:R0:W5:Y:S03]  /*6fc0*/  LDG.E.U8 R44, desc[UR28][R16.64] ;  /* 0x0000001c102c7981 */ /* 0x000166000c1e1100 */
[----:B------:R-:W-:Y:S01]  /*6fd0*/  IADD3.X R19, PT, PT, R211, UR4, RZ, P1, !PT ;  /* 0x00000004d3137c10 */ /* 0x000fe20008ffe4ff */
[----:B------:R0:W5:Y:S01]  /*6fe0*/  LDG.E.U8 R33, desc[UR28][R10.64] ;  /* 0x0000001c0a217981 */ /* 0x000162000c1e1100 */
[----:B-1----:R-:W-:-:S03]  /*6ff0*/  IADD3 R8, P1, PT, R240, UR72, RZ ;  /* 0x00000048f0087c10 */ /* 0x002fc6000ff3e0ff */
[----:B------:R-:W5:Y:S01]  /*7000*/  LDG.E.U8 R18, desc[UR28][R18.64] ;  /* 0x0000001c12127981 */ /* 0x000f62000c1e1100 */
[----:B------:R-:W-:Y:S02]  /*7010*/  IADD3.X R9, PT, PT, R241, UR4, RZ, P1, !PT ;  /* 0x00000004f1097c10 */ /* 0x000fe40008ffe4ff */
[----:B0-----:R-:W-:-:S03]  /*7020*/  IADD3 R16, P1, PT, R208, UR72, RZ ;  /* 0x00000048d0107c10 */ /* 0x001fc6000ff3e0ff */
[----:B------:R-:W5:Y:S01]  /*7030*/  LDG.E.U8 R8, desc[UR28][R8.64] ;  /* 0x0000001c08087981 */ /* 0x000f62000c1e1100 */
[----:B------:R-:W-:Y:S02]  /*7040*/  IADD3.X R17, PT, PT, R209, UR4, RZ, P1, !PT ;  /* 0x00000004d1117c10 */ /* 0x000fe40008ffe4ff */
[----:B------:R-:W-:-:S03]  /*7050*/  IADD3 R10, P1, PT, R238, UR72, RZ ;  /* 0x00000048ee0a7c10 */ /* 0x000fc6000ff3e0ff */
[----:B------:R-:W5:Y:S01]  /*7060*/  LDG.E.U8 R16, desc[UR28][R16.64] ;  /* 0x0000001c10107981 */ /* 0x000f62000c1e1100 */
[----:B------:R-:W-:-:S05]  /*7070*/  IADD3.X R11, PT, PT, R239, UR4, RZ, P1, !PT ;  /* 0x00000004ef0b7c10 */ /* 0x000fca0008ffe4ff */
[----:B------:R-:W5:Y:S01]  /*7080*/  LDG.E.U8 R10, desc[UR28][R10.64] ;  /* 0x0000001c0a0a7981 */ /* 0x000f62000c1e1100 */
[----:B--2---:R-:W-:-:S04]  /*7090*/  IADD3 R6, P0, PT, R26, UR72, RZ ;  /* 0x000000481a067c10 */ /* 0x004fc8000ff1e0ff */
[----:B------:R-:W-:Y:S02]  /*70a0*/  IADD3.X R7, PT, PT, R27, UR4, RZ, P0, !PT ;  /* 0x000000041b077c10 */ /* 0x000fe400087fe4ff */
[----:B------:R-:W-:-:S03]  /*70b0*/  IADD3 R14, P0, PT, R226, UR72, RZ ;  /* 0x00000048e20e7c10 */ /* 0x000fc6000ff1e0ff */
[----:B------:R0:W2:Y:S01]  /*70c0*/  LDG.E.U8 R26, desc[UR28][R6.64] ;  /* 0x0000001c061a7981 */ /* 0x0000a2000c1e1100 */
[----:B------:R-:W-:Y:S02]  /*70d0*/  IADD3.X R15, PT, PT, R227, UR4, RZ, P0, !PT ;  /* 0x00000004e30f7c10 */ /* 0x000fe400087fe4ff */
[----:B------:R-:W-:-:S03]  /*70e0*/  IADD3 R4, P0, PT, R48, UR72, RZ ;  /* 0x0000004830047c10 */ /* 0x000fc6000ff1e0ff */
[----:B------:R1:W2:Y:S01]  /*70f0*/  LDG.E.U8 R39, desc[UR28][R14.64] ;  /* 0x0000001c0e277981 */ /* 0x0002a2000c1e1100 */
[----:B------:R-:W-:Y:S02]  /*7100*/  IADD3.X R5, PT, PT, R49, UR4, RZ, P0, !PT ;  /* 0x0000000431057c10 */ /* 0x000fe400087fe4ff */
[----:B------:R-:W-:-:S03]  /*7110*/  IADD3 R12, P0, PT, R224, UR72, RZ ;  /* 0x00000048e00c7c10 */ /* 0x000fc6000ff1e0ff */
[----:B------:R4:W2:Y:S01]  /*7120*/  LDG.E.U8 R27, desc[UR28][R4.64] ;  /* 0x0000001c041b7981 */ /* 0x0008a2000c1e1100 */
[----:B------:R-:W-:Y:S02]  /*7130*/  IADD3.X R13, PT, PT, R225, UR4, RZ, P0, !PT ;  /* 0x00000004e10d7c10 */ /* 0x000fe400087fe4ff */
[----:B0-----:R-:W-:Y:S02]  /*7140*/  IADD3 R6, P0, PT, R46, UR72, RZ ;  /* 0x000000482e067c10 */ /* 0x001fe4000ff1e0ff */
[----:B-1----:R-:W-:Y:S01]  /*7150*/  IADD3 R14, P2, PT, R222, UR72, RZ ;  /* 0x00000048de0e7c10 */ /* 0x002fe2000ff5e0ff */
[----:B------:R0:W2:Y:S01]  /*7160*/  LDG.E.U8 R12, desc[UR28][R12.64] ;  /* 0x0000001c0c0c7981 */ /* 0x0000a2000c1e1100 */
[----:B------:R-:W-:Y:S02]  /*7170*/  IADD3.X R7, PT, PT, R47, UR4, RZ, P0, !PT ;  /* 0x000000042f077c10 */ /* 0x000fe400087fe4ff */
[----:B----4-:R-:W-:Y:S02]  /*7180*/  IADD3 R4, P0, PT, R206, UR72, RZ ;  /* 0x00000048ce047c10 */ /* 0x010fe4000ff1e0ff */
[----:B------:R-:W-:Y:S01]  /*7190*/  IADD3.X R15, PT, PT, R223, UR4, RZ, P2, !PT ;  /* 0x00000004df0f7c10 */ /* 0x000fe200097fe4ff */
[----:B------:R-:W4:Y:S01]  /*71a0*/  LDG.E.U8 R6, desc[UR28][R6.64] ;  /* 0x0000001c06067981 */ /* 0x000f22000c1e1100 */
[----:B------:R-:W-:-:S03]  /*71b0*/  IADD3.X R5, PT, PT, R207, UR4, RZ, P0, !PT ;  /* 0x00000004cf057c10 */ /* 0x000fc600087fe4ff */
[----:B------:R-:W4:Y:S04]  /*71c0*/  LDG.E.U8 R14, desc[UR28][R14.64] ;  /* 0x0000001c0e0e7981 */ /* 0x000f28000c1e1100 */
[----:B------:R-:W4:Y:S01]  /*71d0*/  LDG.E.U8 R4, desc[UR28][R4.64] ;  /* 0x0000001c04047981 */ /* 0x000f22000c1e1100 */
[C---:B------:R-:W-:Y:S02]  /*71e0*/  LOP3.LUT R47, R135.reuse, 0x10, RZ, 0x3c, !PT ;  /* 0x00000010872f7812 */ /* 0x040fe400078e3cff */
[C---:B------:R-:W-:Y:S01]  /*71f0*/  LOP3.LUT R46, R135.reuse, 0x20, RZ, 0x3c, !PT ;  /* 0x00000020872e7812 */ /* 0x040fe200078e3cff */
[----:B------:R-:W-:Y:S04]  /*7200*/  STS.U8 [R135+UR15+0xa000], R2 ;  /* 0x00a0000287007988 */ /* 0x000fe8000800000f */
[----:B------:R-:W-:Y:S04]  /*7210*/  STS.U8 [R135+UR15+0xa400], R28 ;  /* 0x00a4001c87007988 */ /* 0x000fe8000800000f */
[----:B---3--:R-:W-:Y:S04]  /*7220*/  STS.U8 [R135+UR15+0xa800], R34 ;  /* 0x00a8002287007988 */ /* 0x008fe8000800000f */
[----:B------:R-:W-:Y:S04]  /*7230*/  STS.U8 [R135+UR15+0xac00], R40 ;  /* 0x00ac002887007988 */ /* 0x000fe8000800000f */
[----:B------:R-:W-:Y:S04]  /*7240*/  STS.U8 [R47+UR15+0xa080], R22 ;  /* 0x00a080162f007988 */ /* 0x000fe8000800000f */
[----:B------:R-:W-:Y:S04]  /*7250*/  STS.U8 [R47+UR15+0xa480], R29 ;  /* 0x00a4801d2f007988 */ /* 0x000fe8000800000f */
[----:B------:R-:W-:Y:S04]  /*7260*/  STS.U8 [R47+UR15+0xa880], R35 ;  /* 0x00a880232f007988 */ /* 0x000fe8000800000f */
[----:B------:R1:W-:Y:S04]  /*7270*/  STS.U8 [R47+UR15+0xac80], R41 ;  /* 0x00ac80292f007988 */ /* 0x0003e8000800000f */
[----:B------:R-:W-:Y:S04]  /*7280*/  STS.U8 [R46+UR15+0xa100], R23 ;  /* 0x00a100172e007988 */ /* 0x000fe8000800000f */
[----:B-----5:R-:W-:Y:S01]  /*7290*/  STS.U8 [R46+UR15+0xa500], R30 ;  /* 0x00a5001e2e007988 */ /* 0x020fe2000800000f */
[----:B-1----:R-:W-:-:S03]  /*72a0*/  LOP3.LUT R47, R135, 0x30, RZ, 0x3c, !PT ;  /* 0x00000030872f7812 */ /* 0x002fc600078e3cff */
[----:B------:R-:W-:Y:S04]  /*72b0*/  STS.U8 [R46+UR15+0xa900], R36 ;  /* 0x00a900242e007988 */ /* 0x000fe8000800000f */
[----:B------:R1:W-:Y:S01]  /*72c0*/  STS.U8 [R46+UR15+0xad00], R42 ;  /* 0x00ad002a2e007988 */ /* 0x0003e2000800000f */
[----:B------:R-:W-:-:S03]  /*72d0*/  LOP3.LUT R9, R135, 0x50, RZ, 0x3c, !PT ;  /* 0x0000005087097812 */ /* 0x000fc600078e3cff */
[----:B------:R-:W-:Y:S04]  /*72e0*/  STS.U8 [R47+UR15+0xa180], R24 ;  /* 0x00a180182f007988 */ /* 0x000fe8000800000f */
[----:B------:R-:W-:Y:S01]  /*72f0*/  STS.U8 [R47+UR15+0xa580], R31 ;  /* 0x00a5801f2f007988 */ /* 0x000fe2000800000f */
[----:B-1----:R-:W-:-:S03]  /*7300*/  LOP3.LUT R46, R135, 0x40, RZ, 0x3c, !PT ;  /* 0x00000040872e7812 */ /* 0x002fc600078e3cff */
[----:B------:R-:W-:Y:S04]  /*7310*/  STS.U8 [R47+UR15+0xa980], R37 ;  /* 0x00a980252f007988 */ /* 0x000fe8000800000f */
[----:B------:R-:W-:Y:S04]  /*7320*/  STS.U8 [R47+UR15+0xad80], R43 ;  /* 0x00ad802b2f007988 */ /* 0x000fe8000800000f */
[----:B------:R-:W-:Y:S01]  /*7330*/  STS.U8 [R46+UR15+0xa200], R25 ;  /* 0x00a200192e007988 */ /* 0x000fe2000800000f */
[----:B------:R-:W-:-:S03]  /*7340*/  UMOV UR4, 0x1 ;  /* 0x0000000100047882 */ /* 0x000fc60000000000 */
[----:B------:R-:W-:Y:S01]  /*7350*/  STS.U8 [R46+UR15+0xa600], R32 ;  /* 0x00a600202e007988 */ /* 0x000fe2000800000f */
[----:B0-----:R-:W-:-:S03]  /*7360*/  LOP3.LUT R13, R135, 0x60, RZ, 0x3c, !PT ;  /* 0x00000060870d7812 */ /* 0x001fc600078e3cff */
[----:B------:R-:W-:Y:S01]  /*7370*/  STS.U8 [R46+UR15+0xaa00], R38 ;  /* 0x00aa00262e007988 */ /* 0x000fe2000800000f */
[----:B------:R-:W-:-:S04]  /*7380*/  @!UP1 UIADD3 UR4, UPT, UPT, -UR4, 0x100000, URZ ;  /* 0x0010000004049890 */ /* 0x000fc8000fffe1ff */
[----:B------:R-:W-:Y:S02]  /*7390*/  @!UP1 USHF.L.U32 UR5, UR4, 0xb, URZ ;  /* 0x0000000b04059899 */ /* 0x000fe400080006ff */
[----:B------:R-:W-:Y:S01]  /*73a0*/  @!UP1 USHF.L.U32 UR4, UR4, 0x1, URZ ;  /* 0x0000000104049899 */ /* 0x000fe200080006ff */
[----:B------:R-:W-:Y:S01]  /*73b0*/  STS.U8 [R46+UR15+0xae00], R44 ;  /* 0x00ae002c2e007988 */ /* 0x000fe2000800000f */
[----:B------:R-:W-:-:S03]  /*73c0*/  VOTEU.ALL UP3, P6 ;  /* 0x0000000000ff7886 */ /* 0x000fc60003060000 */
[----:B--2---:R-:W-:Y:S04]  /*73d0*/  STS.U8 [R9+UR15+0xa280], R26 ;  /* 0x00a2801a09007988 */ /* 0x004fe8000800000f */
[----:B------:R-:W-:Y:S04]  /*73e0*/  STS.U8 [R9+UR15+0xa680], R33 ;  /* 0x00a6802109007988 */ /* 0x000fe8000800000f */
[----:B------:R-:W-:Y:S04]  /*73f0*/  STS.U8 [R9+UR15+0xaa80], R39 ;  /* 0x00aa802709007988 */ /* 0x000fe8000800000f */
[----:B------:R0:W-:Y:S04]  /*7400*/  STS.U8 [R9+UR15+0xae80], R18 ;  /* 0x00ae801209007988 */ /* 0x0001e8000800000f */
[----:B------:R1:W-:Y:S04]  /*7410*/  STS.U8 [R13+UR15+0xa300], R27 ;  /* 0x00a3001b0d007988 */ /* 0x0003e8000800000f */
[----:B------:R1:W-:Y:S01]  /*7420*/  STS.U8 [R13+UR15+0xa700], R8 ;  /* 0x00a700080d007988 */ /* 0x0003e2000800000f */
[----:B0-----:R-:W-:-:S03]  /*7430*/  LOP3.LUT R9, R135, 0x70, RZ, 0x3c, !PT ;  /* 0x0000007087097812 */ /* 0x001fc600078e3cff */
[----:B------:R1:W-:Y:S04]  /*7440*/  STS.U8 [R13+UR15+0xab00], R12 ;  /* 0x00ab000c0d007988 */ /* 0x0003e8000800000f */
[----:B------:R1:W-:Y:S04]  /*7450*/  STS.U8 [R13+UR15+0xaf00], R16 ;  /* 0x00af00100d007988 */ /* 0x0003e8000800000f */
[----:B----4-:R1:W-:Y:S04]  /*7460*/  STS.U8 [R9+UR15+0xa380], R6 ;  /* 0x00a3800609007988 */ /* 0x0103e8000800000f */
[----:B------:R1:W-:Y:S04]  /*7470*/  STS.U8 [R9+UR15+0xa780], R10 ;  /* 0x00a7800a09007988 */ /* 0x0003e8000800000f */
[----:B------:R1:W-:Y:S04]  /*7480*/  STS.U8 [R9+UR15+0xab80], R14 ;  /* 0x00ab800e09007988 */ /* 0x0003e8000800000f */
[----:B------:R1:W-:Y:S01]  /*7490*/  STS.U8 [R9+UR15+0xaf80], R4 ;  /* 0x00af800409007988 */ /* 0x0003e2000800000f */
[----:B------:R0:W-:Y:S06]  /*74a0*/  MEMBAR.ALL.CTA ;  /* 0x0000000000007992 */ /* 0x0001ec0000008000 */
[----:B0-----:R-:W-:Y:S04]  /*74b0*/  FENCE.VIEW.ASYNC.S ;  /* 0x00000000000073c6 */ /* 0x001fe80000000000 */
[----:B------:R-:W0:Y:S02]  /*74c0*/  FENCE.VIEW.ASYNC.S ;  /* 0x00000000000073c6 */ /* 0x000e240000000000 */
[----:B0-----:R1:W0:Y:S02]  /*74d0*/  @!UP3 SYNCS.EXCH.64 URZ, [UR15+0xf010], UR4 ;  /* 0x00f010040fffb5b2 */ /* 0x0012240008000100 */
[----:B0-----:R-:W-:Y:S06]  /*74e0*/  BAR.SYNC.DEFER_BLOCKING 0x0 ;  /* 0x0000000000007b1d */ /* 0x001fec0000010000 */
[----:B-1----:R-:W-:Y:S05]  /*74f0*/  BRA.U UP2, `(.L_x_15) ;  /* 0x00000001027c7547 */ /* 0x002fea000b800000 */
[----:B------:R-:W-:Y:S01]  /*7500*/  UMOV UR19, 0x40004040 ;  /* 0x4000404000137882 */ /* 0x000fe20000000000 */
[----:B------:R-:W-:Y:S01]  /*7510*/  UMOV UR21, 0x40004040 ;  /* 0x4000404000157882 */ /* 0x000fe20000000000 */
[----:B------:R-:W-:Y:S01]  /*7520*/  UMOV UR22, 0x0 ;  /* 0x0000000000167882 */ /* 0x000fe20000000000 */
[----:B------:R-:W-:Y:S01]  /*7530*/  UMOV UR23, 0x8088010 ;  /* 0x0808801000177882 */ /* 0x000fe20000000000 */
[----:B------:R-:W-:Y:S01]  /*7540*/  UIADD3 UR4, UPT, UPT, UR15, 0xf010, URZ ;  /* 0x0000f0100f047890 */ /* 0x000fe2000fffe0ff */
[----:B------:R0:W-:Y:S01]  /*7550*/  UTCQMMA gdesc[UR18], gdesc[UR20], tmem[UR13], tmem[UR22], idesc[UR23], !UPT ;  /* 0x00ff1614120075ea */ /* 0x0001e2000f80030d */
[----:B------:R-:W-:Y:S01]  /*7560*/  UMOV UR24, 0x0 ;  /* 0x0000000000187882 */ /* 0x000fe20000000000 */
[----:B------:R-:W-:Y:S01]  /*7570*/  UMOV UR25, 0x8088010 ;  /* 0x0808801000197882 */ /* 0x000fe20000000000 */
[----:B------:R-:W-:Y:S01]  /*7580*/  UMOV UR54, 0x0 ;  /* 0x0000000000367882 */ /* 0x000fe20000000000 */
[----:B------:R-:W-:Y:S01]  /*7590*/  UMOV UR55, 0x8088010 ;  /* 0x0808801000377882 */ /* 0x000fe20000000000 */
        /* <DEDUP_REMOVED lines=11> */
[----:B------:R-:W-:Y:S01]  /*7650*/  UMOV UR5, URZ ;  /* 0x000000ff00057c82 */ /* 0x000fe20008000000 */
[----:B------:R0:W-:Y:S01]  /*7660*/  UTCQMMA gdesc[UR34], gdesc[UR46], tmem[UR13], tmem[UR58], idesc[UR59], UPT ;  /* 0x00ff3a2e220075ea */ /* 0x0001e2000b80030d */
[----:B------:R-:W-:Y:S01]  /*7670*/  UMOV UR64, 0x0 ;  /* 0x0000000000407882 */ /* 0x000fe20000000000 */
[----:B------:R-:W-:Y:S01]  /*7680*/  UMOV UR65, 0x8088010 ;  /* 0x0808801000417882 */ /* 0x000fe20000000000 */
[----:B------:R0:W-:Y:S01]  /*7690*/  UTCQMMA gdesc[UR36], gdesc[UR48], tmem[UR13], tmem[UR60], idesc[UR61], UPT ;  /* 0x00ff3c30240075ea */ /* 0x0001e2000b80030d */
[----:B------:R-:W-:Y:S01]  /*76a0*/  UMOV UR4, UR4 ;  /* 0x0000000400047c82 */ /* 0x000fe20008000000 */
[----:B------:R0:W-:Y:S01]  /*76b0*/  UTCQMMA gdesc[UR38], gdesc[UR50], tmem[UR13], tmem[UR62], idesc[UR63], UPT ;  /* 0x00ff3e32260075ea */ /* 0x0001e2000b80030d */
[----:B------:R0:W-:Y:S01]  /*76c0*/  UTCQMMA gdesc[UR40], gdesc[UR52], tmem[UR13], tmem[UR64], idesc[UR65], UPT ;  /* 0x00ff4034280075ea */ /* 0x0001e2000b80030d */
[----:B------:R0:W-:Y:S01]  /*76d0*/  UTCBAR [UR4], URZ ;  /* 0x000000ff040073e9 */ /* 0x0001e200080000ff */
[----:B------:R-:W-:Y:S01]  /*76e0*/  NOP ;  /* 0x0000000000007918 */ /* 0x000fe20000000000 */
.L_x_15:
[----:B------:R-:W1:Y:S01]  /*76f0*/  SYNCS.PHASECHK.TRANS64.TRYWAIT P0, [UR15+0xf010], RZ ;  /* 0x00f010ffff0075a7 */ /* 0x000e62000800110f */
[----:B------:R-:W2:Y:S01]  /*7700*/  S2R R2, SR_TID.X ;  /* 0x0000000000027919 */ /* 0x000ea20000002100 */
[----:B------:R-:W-:Y:S02]  /*7710*/  IADD3 R132, P1, PT, R45, 0x20, RZ ;  /* 0x000000202d847810 */ /* 0x000fe40007f3e0ff */
[----:B--2---:R-:W-:-:S04]  /*7720*/  LOP3.LUT R2, R2, 0x10, RZ, 0xc0, !PT ;  /* 0x0000001002027812 */ /* 0x004fc800078ec0ff */
[----:B------:R-:W-:Y:S01]  /*7730*/  IADD3 R2, P2, PT, R2, R45, RZ ;  /* 0x0000002d02027210 */ /* 0x000fe20007f5e0ff */
[----:B-1----:R-:W-:-:S12]  /*7740*/  @!P0 BRA `(.L_x_16) ;  /* 0x0000007c00d88947 */ /* 0x002fd80003800000 */
.L_x_24:
[--C-:B------:R-:W-:Y:S01]  /*7750*/  IMAD.X R133, RZ, RZ, R21.reuse, P1 ;  /* 0x000000ffff857224 */ /* 0x100fe200008e0615 */
[C---:B------:R-:W-:Y:S01]  /*7760*/  IADD3 R25, P4, PT, R2.reuse, 0x22, RZ ;  /* 0x0000002202197810 */ /* 0x040fe20007f9e0ff */
[----:B------:R-:W-:Y:S01]  /*7770*/  IMAD.X R21, RZ, RZ, R21, P2 ;  /* 0x000000ffff157224 */ /* 0x000fe200010e0615 */
[C---:B------:R-:W-:Y:S01]  /*7780*/  IADD3 R23, P3, PT, R2.reuse, 0x20, RZ ;  /* 0x0000002002177810 */ /* 0x040fe20007f7e0ff */
[----:B------:R-:W1:Y:S01]  /*7790*/  S2R R31, SR_TID.X ;  /* 0x00000000001f7919 */ /* 0x000e620000002100 */
[-C--:B------:R-:W-:Y:S01]  /*77a0*/  ISETP.GT.U32.AND P2, PT, R25, R134.reuse, PT ;  /* 0x000000861900720c */ /* 0x080fe20003f44070 */
[--C-:B------:R-:W-:Y:S01]  /*77b0*/  IMAD.X R24, RZ, RZ, R21.reuse, P4 ;  /* 0x000000ffff187224 */ /* 0x100fe200020e0615 */
[C---:B------:R-:W-:Y:S01]  /*77c0*/  IADD3 R29, P5, PT, R2.reuse, 0x24, RZ ;  /* 0x00000024021d7810 */ /* 0x040fe20007fbe0ff */
[--C-:B------:R-:W-:Y:S01]  /*77d0*/  IMAD.X R22, RZ, RZ, R21.reuse, P3 ;  /* 0x000000ffff167224 */ /* 0x100fe200018e0615 */
[----:B------:R-:W-:Y:S01]  /*77e0*/  IADD3 R25, P4, PT, R2, 0x25, RZ ;  /* 0x0000002502197810 */ /* 0x000fe20007f9e0ff */
[----:B------:R-:W-:Y:S01]  /*77f0*/  BAR.SYNC.DEFER_BLOCKING 0x0 ;  /* 0x0000000000007b1d */ /* 0x000fe20000010000 */
[----:B------:R-:W-:Y:S01]  /*7800*/  ISETP.GT.U32.AND.EX P2, PT, R24, RZ, PT, P2 ;  /* 0x000000ff1800720c */ /* 0x000fe20003f44120 */
[--C-:B------:R-:W-:Y:S01]  /*7810*/  IMAD.X R28, RZ, RZ, R21.reuse, P5 ;  /* 0x000000ffff1c7224 */ /* 0x100fe200028e0615 */
[-C--:B------:R-:W-:Y:S01]  /*7820*/  ISETP.GT.U32.AND P3, PT, R29, R134.reuse, PT ;  /* 0x000000861d00720c */ /* 0x080fe20003f64070 */
[----:B------:R-:W-:Y:S01]  /*7830*/  IMAD.X R29, RZ, RZ, R21, P4 ;  /* 0x000000ffff1d7224 */ /* 0x000fe200020e0615 */
[----:B------:R-:W-:-:S02]  /*7840*/  ISETP.GT.U32.AND P5, PT, R23, R134, PT ;  /* 0x000000861700720c */ /* 0x000fc40003fa4070 */
[----:B------:R-:W-:Y:S01]  /*7850*/  ISETP.GE.U32.AND P4, PT, R23, R134, PT ;  /* 0x000000861700720c */ /* 0x000fe20003f86070 */
[----:B------:R-:W2:Y:S01]  /*7860*/  LDL R24, [R1+0x54] ;  /* 0x0000540001187983 */ /* 0x000ea20000100800 */
[C---:B------:R-:W-:Y:S02]  /*7870*/  ISETP.GT.U32.AND.EX P5, PT, R22.reuse, RZ, PT, P5 ;  /* 0x000000ff1600720c */ /* 0x040fe40003fa4150 */
[----:B------:R-:W-:Y:S01]  /*7880*/  ISETP.GE.U32.AND.EX P4, PT, R22, RZ, PT, P4 ;  /* 0x000000ff1600720c */ /* 0x000fe20003f86140 */
[----:B------:R-:W-:Y:S01]  /*7890*/  LDTM.16dp32bit_t0_t15.x16 R4, tmem[UR12] ;  /* 0x0000000c000479ee */ /* 0x000fe20008a00000 */
[----:B------:R-:W3:Y:S01]  /*78a0*/  LDTM.16dp32bit_t16_t31.x16 R4, tmem[UR12+0x10] ;  /* 0x0000100c000479ee */ /* 0x000ee20008a20000 */
[----:B------:R-:W4:Y:S01]  /*78b0*/  LDL R22, [R1+0x50] ;  /* 0x0000500001167983 */ /* 0x000f220000100800 */
[----:B------:R-:W-:Y:S02]  /*78c0*/  IADD3 R27, P0, PT, R2, 0x23, RZ ;  /* 0x00000023021b7810 */ /* 0x000fe40007f1e0ff */
[----:B------:R-:W-:-:S02]  /*78d0*/  ISETP.GT.U32.AND.EX P3, PT, R28, RZ, PT, P3 ;  /* 0x000000ff1c00720c */ /* 0x000fc40003f64130 */
[----:B------:R-:W-:Y:S01]  /*78e0*/  ISETP.GT.U32.AND P1, PT, R27, R134, PT ;  /* 0x000000861b00720c */ /* 0x000fe20003f24070 */
[----:B------:R-:W-:Y:S01]  /*78f0*/  IMAD.X R26, RZ, RZ, R21, P0 ;  /* 0x000000ffff1a7224 */ /* 0x000fe200000e0615 */
[----:B------:R-:W-:-:S04]  /*7900*/  IADD3 R27, P0, PT, R2, 0x26, RZ ;  /* 0x00000026021b7810 */ /* 0x000fc80007f1e0ff */
[----:B------:R-:W-:Y:S01]  /*7910*/  ISETP.GT.U32.AND.EX P1, PT, R26, RZ, PT, P1 ;  /* 0x000000ff1a00720c */ /* 0x000fe20003f24110 */
[--C-:B------:R-:W-:Y:S01]  /*7920*/  IMAD.X R30, RZ, RZ, R21.reuse, P0 ;  /* 0x000000ffff1e7224 */ /* 0x100fe200000e0615 */
[----:B------:R-:W-:Y:S01]  /*7930*/  IADD3 R23, P0, PT, R2, 0x27, RZ ;  /* 0x0000002702177810 */ /* 0x000fe20007f1e0ff */
[----:B------:R-:W2:Y:S01]  /*7940*/  @!P6 SYNCS.CCTL.IV [UR15+0xf010] ;  /* 0x00f01000ff00e9b1 */ /* 0x000ea2000800000f */
[----:B-1----:R-:W-:Y:S01]  /*7950*/  LOP3.LUT R31, R31, 0x10, RZ, 0xc0, !PT ;  /* 0x000000101f1f7812 */ /* 0x002fe200078ec0ff */
[----:B------:R-:W-:Y:S02]  /*7960*/  NOP ;  /* 0x0000000000007918 */ /* 0x000fe40000000000 */
[----:B------:R-:W-:Y:S01]  /*7970*/  IMAD.X R2, RZ, RZ, R21, P0 ;  /* 0x000000ffff027224 */ /* 0x000fe200000e0615 */
[-C--:B------:R-:W-:Y:S02]  /*7980*/  ISETP.GT.U32.AND P0, PT, R25, R134.reuse, PT ;  /* 0x000000861900720c */ /* 0x080fe40003f04070 */
[--C-:B------:R-:W-:Y:S01]  /*7990*/  LOP3.LUT R25, R132, 0xf, R31.reuse, 0xfe, !PT ;  /* 0x0000000f84197812 */ /* 0x100fe200078efe1f */
[----:B---3--:R-:W-:Y:S01]  /*79a0*/  FMUL R5, R5, UR71 ;  /* 0x0000004705057c20 */ /* 0x008fe20008400000 */
[----:B------:R-:W-:Y:S01]  /*79b0*/  FMUL R7, R7, UR71 ;  /* 0x0000004707077c20 */ /* 0x000fe20008400000 */
[----:B------:R-:W-:Y:S01]  /*79c0*/  FMUL R6, R6, UR71 ;  /* 0x0000004706067c20 */ /* 0x000fe20008400000 */
[----:B------:R-:W-:Y:S01]  /*79d0*/  FMUL R4, R4, UR71 ;  /* 0x0000004704047c20 */ /* 0x000fe20008400000 */
[----:B------:R-:W-:Y:S01]  /*79e0*/  FMUL R8, R8, UR71 ;  /* 0x0000004708087c20 */ /* 0x000fe20008400000 */
[----:B------:R-:W-:Y:S01]  /*79f0*/  FSEL R5, R5, -INF , !P4 ;  /* 0xff80000005057808 */ /* 0x000fe20006000000 */
[----:B------:R-:W-:Y:S01]  /*7a00*/  FMUL R9, R9, UR71 ;  /* 0x0000004709097c20 */ /* 0x000fe20008400000 */
[-C--:B------:R-:W-:Y:S01]  /*7a10*/  ISETP.GT.U32.AND P4, PT, R23, R134.reuse, PT ;  /* 0x000000861700720c */ /* 0x080fe20003f84070 */
[----:B------:R-:W-:Y:S01]  /*7a20*/  FMUL R11, R11, UR71 ;  /* 0x000000470b0b7c20 */ /* 0x000fe20008400000 */
[--C-:B------:R-:W-:Y:S01]  /*7a30*/  LOP3.LUT R23, R132, 0xe, R31.reuse, 0xfe, !PT ;  /* 0x0000000e84177812 */ /* 0x100fe200078efe1f */
[----:B------:R-:W-:Y:S01]  /*7a40*/  FMUL R10, R10, UR71 ;  /* 0x000000470a0a7c20 */ /* 0x000fe20008400000 */
[----:B------:R-:W-:Y:S01]  /*7a50*/  FSEL R7, R7, -INF , !P1 ;  /* 0xff80000007077808 */ /* 0x000fe20004800000 */
[----:B------:R-:W-:Y:S01]  /*7a60*/  FMUL R13, R13, UR71 ;  /* 0x000000470d0d7c20 */ /* 0x000fe20008400000 */
[----:B------:R-:W-:Y:S01]  /*7a70*/  ISETP.GT.U32.AND P1, PT, R23, R134, PT ;  /* 0x000000861700720c */ /* 0x000fe20003f24070 */
[----:B------:R-:W-:Y:S01]  /*7a80*/  FMUL R12, R12, UR71 ;  /* 0x000000470c0c7c20 */ /* 0x000fe20008400000 */
[----:B------:R-:W-:-:S02]  /*7a90*/  LOP3.LUT R23, R132, 0xd, R31, 0xfe, !PT ;  /* 0x0000000d84177812 */ /* 0x000fc400078efe1f */
[----:B------:R-:W-:Y:S02]  /*7aa0*/  FSEL R6, R6, -INF , !P2 ;  /* 0xff80000006067808 */ /* 0x000fe40005000000 */
[----:B------:R-:W-:Y:S02]  /*7ab0*/  FSEL R21, R4, -INF , !P5 ;  /* 0xff80000004157808 */ /* 0x000fe40006800000 */
[-C--:B------:R-:W-:Y:S02]  /*7ac0*/  ISETP.GT.U32.AND P2, PT, R25, R134.reuse, PT ;  /* 0x000000861900720c */ /* 0x080fe40003f44070 */
[----:B------:R-:W-:Y:S02]  /*7ad0*/  ISETP.GT.U32.AND.EX P0, PT, R29, RZ, PT, P0 ;  /* 0x000000ff1d00720c */ /* 0x000fe40003f04100 */
[----:B------:R-:W-:Y:S02]  /*7ae0*/  FSEL R8, R8, -INF , !P3 ;  /* 0xff80000008087808 */ /* 0x000fe40005800000 */
[----:B------:R-:W-:-:S02]  /*7af0*/  ISETP.GT.U32.AND P5, PT, R27, R134, PT ;  /* 0x000000861b00720c */ /* 0x000fc40003fa4070 */
[--C-:B------:R-:W-:Y:S02]  /*7b00*/  LOP3.LUT R25, R132, 0xc, R31.reuse, 0xfe, !PT ;  /* 0x0000000c84197812 */ /* 0x100fe400078efe1f */
[-C--:B------:R-:W-:Y:S02]  /*7b10*/  ISETP.GT.U32.AND P3, PT, R23, R134.reuse, PT ;  /* 0x000000861700720c */ /* 0x080fe40003f64070 */
[----:B------:R-:W-:Y:S02]  /*7b20*/  ISETP.GT.U32.AND.EX P4, PT, R2, RZ, PT, P4 ;  /* 0x000000ff0200720c */ /* 0x000fe40003f84140 */
[----:B------:R-:W-:Y:S02]  /*7b30*/  LOP3.LUT R23, R132, 0x9, R31, 0xfe, !PT ;  /* 0x0000000984177812 */ /* 0x000fe400078efe1f */
[----:B------:R-:W-:Y:S02]  /*7b40*/  FSEL R9, R9, -INF , !P0 ;  /* 0xff80000009097808 */ /* 0x000fe40004000000 */
[----:B------:R-:W-:-:S02]  /*7b50*/  ISETP.GT.U32.AND P0, PT, R25, R134, PT ;  /* 0x000000861900720c */ /* 0x000fc40003f04070 */
[----:B------:R-:W-:Y:S02]  /*7b60*/  ISETP.GT.U32.AND.EX P5, PT, R30, RZ, PT, P5 ;  /* 0x000000ff1e00720c */ /* 0x000fe40003fa4150 */
[----:B------:R-:W-:Y:S02]  /*7b70*/  FSEL R11, R11, -INF , !P4 ;  /* 0xff8000000b0b7808 */ /* 0x000fe40006000000 */
[----:B------:R-:W-:Y:S02]  /*7b80*/  LOP3.LUT R25, R132, 0x8, R31, 0xfe, !PT ;  /* 0x0000000884197812 */ /* 0x000fe400078efe1f */
[-C--:B------:R-:W-:Y:S02]  /*7b90*/  ISETP.GT.U32.AND P4, PT, R23, R134.reuse, PT ;  /* 0x000000861700720c */ /* 0x080fe40003f84070 */
[----:B------:R-:W-:Y:S02]  /*7ba0*/  FSEL R10, R10, -INF , !P5 ;  /* 0xff8000000a0a7808 */ /* 0x000fe40006800000 */
[----:B------:R-:W-:-:S02]  /*7bb0*/  ISETP.GT.U32.AND P5, PT, R25, R134, PT ;  /* 0x000000861900720c */ /* 0x000fc40003fa4070 */
[----:B------:R-:W-:Y:S02]  /*7bc0*/  ISETP.GT.U32.AND.EX P4, PT, R133, RZ, PT, P4 ;  /* 0x000000ff8500720c */ /* 0x000fe40003f84140 */
[C-C-:B------:R-:W-:Y:S02]  /*7bd0*/  LOP3.LUT R25, R132.reuse, 0xa, R31.reuse, 0xfe, !PT ;  /* 0x0000000a84197812 */ /* 0x140fe400078efe1f */
[----:B------:R-:W-:Y:S02]  /*7be0*/  FMNMX3 R2, R21, R5, R6, !PT ;  /* 0x0000000515027276 */ /* 0x000fe40007800006 */
[----:B------:R-:W-:Y:S02]  /*7bf0*/  ISETP.GT.U32.AND.EX P5, PT, R133, RZ, PT, P5 ;  /* 0x000000ff8500720c */ /* 0x000fe40003fa4150 */
[----:B------:R-:W-:Y:S02]  /*7c00*/  FSEL R13, R13, -INF , !P4 ;  /* 0xff8000000d0d7808 */ /* 0x000fe40006000000 */
[----:B------:R-:W-:-:S02]  /*7c10*/  LOP3.LUT R23, R132, 0xb, R31, 0xfe, !PT ;  /* 0x0000000b84177812 */ /* 0x000fc400078efe1f */
[-C--:B------:R-:W-:Y:S02]  /*7c20*/  ISETP.GT.U32.AND P4, PT, R25, R134.reuse, PT ;  /* 0x000000861900720c */ /* 0x080fe40003f84070 */
[----:B------:R-:W-:Y:S01]  /*7c30*/  FMNMX3 R2, R2, R7, R8, !PT ;  /* 0x0000000702027276 */ /* 0x000fe20007800008 */
[----:B------:R-:W-:Y:S01]  /*7c40*/  FMUL R14, R14, UR71 ;  /* 0x000000470e0e7c20 */ /* 0x000fe20008400000 */
[----:B------:R-:W-:Y:S02]  /*7c50*/  FSEL R12, R12, -INF , !P5 ;  /* 0xff8000000c0c7808 */ /* 0x000fe40006800000 */
[----:B------:R-:W-:Y:S02]  /*7c60*/  ISETP.GT.U32.AND P5, PT, R23, R134, PT ;  /* 0x000000861700720c */ /* 0x000fe40003fa4070 */
[----:B------:R-:W-:Y:S02]  /*7c70*/  ISETP.GT.U32.AND.EX P4, PT, R133, RZ, PT, P4 ;  /* 0x000000ff8500720c */ /* 0x000fe40003f84140 */
[----:B------:R-:W-:Y:S01]  /*7c80*/  FMNMX3 R2, R2, R9, R10, !PT ;  /* 0x0000000902027276 */ /* 0x000fe2000780000a */
[----:B------:R-:W-:Y:S01]  /*7c90*/  FMUL R15, R15, UR71 ;  /* 0x000000470f0f7c20 */ /* 0x000fe20008400000 */
[----:B------:R-:W-:Y:S01]  /*7ca0*/  FMUL R16, R16, UR71 ;  /* 0x0000004710107c20 */ /* 0x000fe20008400000 */
[----:B------:R-:W-:-:S02]  /*7cb0*/  ISETP.GT.U32.AND.EX P0, PT, R133, RZ, PT, P0 ;  /* 0x000000ff8500720c */ /* 0x000fc40003f04100 */
[----:B------:R-:W-:Y:S02]  /*7cc0*/  ISETP.GT.U32.AND.EX P5, PT, R133, RZ, PT, P5 ;  /* 0x000000ff8500720c */ /* 0x000fe40003fa4150 */
[----:B------:R-:W-:Y:S02]  /*7cd0*/  FSEL R14, R14, -INF , !P4 ;  /* 0xff8000000e0e7808 */ /* 0x000fe40006000000 */
[----:B------:R-:W-:Y:S01]  /*7ce0*/  FMNMX3 R2, R2, R11, R12, !PT ;  /* 0x0000000b02027276 */ /* 0x000fe2000780000c */
[----:B------:R-:W-:Y:S01]  /*7cf0*/  FMUL R17, R17, UR71 ;  /* 0x0000004711117c20 */ /* 0x000fe20008400000 */
[----:B------:R-:W-:Y:S01]  /*7d00*/  FMUL R18, R18, UR71 ;  /* 0x0000004712127c20 */ /* 0x000fe20008400000 */
[C---:B------:R-:W-:Y:S02]  /*7d10*/  ISETP.GT.U32.AND.EX P1, PT, R133.reuse, RZ, PT, P1 ;  /* 0x000000ff8500720c */ /* 0x040fe40003f24110 */
[----:B------:R-:W-:Y:S02]  /*7d20*/  ISETP.GT.U32.AND.EX P3, PT, R133, RZ, PT, P3 ;  /* 0x000000ff8500720c */ /* 0x000fe40003f64130 */
[----:B------:R-:W-:-:S02]  /*7d30*/  FSEL R15, R15, -INF , !P5 ;  /* 0xff8000000f0f7808 */ /* 0x000fc40006800000 */
[----:B------:R-:W-:Y:S02]  /*7d40*/  FSEL R16, R16, -INF , !P0 ;  /* 0xff80000010107808 */ /* 0x000fe40004000000 */
[----:B------:R-:W-:Y:S01]  /*7d50*/  FMNMX3 R2, R2, R13, R14, !PT ;  /* 0x0000000d02027276 */ /* 0x000fe2000780000e */
[----:B------:R-:W-:Y:S01]  /*7d60*/  FMUL R19, R19, UR71 ;  /* 0x0000004713137c20 */ /* 0x000fe20008400000 */
[----:B------:R-:W-:Y:S02]  /*7d70*/  ISETP.GT.U32.AND.EX P2, PT, R133, RZ, PT, P2 ;  /* 0x000000ff8500720c */ /* 0x000fe40003f44120 */
[----:B------:R-:W-:Y:S02]  /*7d80*/  FSEL R17, R17, -INF , !P3 ;  /* 0xff80000011117808 */ /* 0x000fe40005800000 */
[----:B------:R-:W-:Y:S02]  /*7d90*/  FSEL R18, R18, -INF , !P1 ;  /* 0xff80000012127808 */ /* 0x000fe40004800000 */
[----:B------:R-:W-:-:S02]  /*7da0*/  FMNMX3 R2, R2, R15, R16, !PT ;  /* 0x0000000f02027276 */ /* 0x000fc40007800010 */
[----:B------:R-:W-:Y:S02]  /*7db0*/  FSEL R19, R19, -INF , !P2 ;  /* 0xff80000013137808 */ /* 0x000fe40005000000 */
[----:B------:R-:W-:-:S04]  /*7dc0*/  FMNMX3 R2, R2, R17, R18, !PT ;  /* 0x0000001102027276 */ /* 0x000fc80007800012 */
[----:B------:R-:W-:-:S05]  /*7dd0*/  FMNMX R23, R19, R2, !PT ;  /* 0x0000000213177209 */ /* 0x000fca0007800000 */
[----:B------:R-:W1:Y:S02]  /*7de0*/  SHFL.BFLY PT, R2, R23, 0x10, 0x1f ;  /* 0x0e001f0017027f89 */ /* 0x000e6400000e0000 */
[----:B-1----:R-:W-:-:S05]  /*7df0*/  FMNMX3 R2, R23, R2, R0, !PT ;  /* 0x0000000217027276 */ /* 0x002fca0007800000 */
[--C-:B------:R-:W-:Y:S01]  /*7e00*/  FADD R5, R5, -R2.reuse ;  /* 0x8000000205057221 */ /* 0x100fe20000000000 */
[----:B------:R-:W-:Y:S01]  /*7e10*/  FADD R21, R21, -R2 ;  /* 0x8000000215157221 */ /* 0x000fe20000000000 */
[----:B------:R-:W-:Y:S01]  /*7e20*/  FADD R0, -R2, R0 ;  /* 0x0000000002007221 */ /* 0x000fe20000000100 */
[--C-:B------:R-:W-:Y:S01]  /*7e30*/  FADD R6, R6, -R2.reuse ;  /* 0x8000000206067221 */ /* 0x100fe20000000000 */
[----:B------:R-:W-:Y:S01]  /*7e40*/  FMUL R5, R5, 1.4426950216293334961 ;  /* 0x3fb8aa3b05057820 */ /* 0x000fe20000400000 */
[----:B------:R-:W-:Y:S01]  /*7e50*/  FMUL R21, R21, 1.4426950216293334961 ;  /* 0x3fb8aa3b15157820 */ /* 0x000fe20000400000 */
[----:B------:R-:W-:Y:S01]  /*7e60*/  FMUL R0, R0, 1.4426950216293334961 ;  /* 0x3fb8aa3b00007820 */ /* 0x000fe20000400000 */
[----:B------:R-:W-:Y:S01]  /*7e70*/  FMUL R4, R6, 1.4426950216293334961 ;  /* 0x3fb8aa3b06047820 */ /* 0x000fe20000400000 */
[--C-:B------:R-:W-:Y:S01]  /*7e80*/  FADD R7, R7, -R2.reuse ;  /* 0x8000000207077221 */ /* 0x100fe20000000000 */
[----:B------:R-:W-:Y:S01]  /*7e90*/  MUFU.EX2 R244, R21 ;  /* 0x0000001500f47308 */ /* 0x000fe20000000800 */
[----:B------:R-:W-:-:S02]  /*7ea0*/  FADD R8, R8, -R2 ;  /* 0x8000000208087221 */ /* 0x000fc40000000000 */
[----:B------:R-:W-:-:S05]  /*7eb0*/  FMUL R7, R7, 1.4426950216293334961 ;  /* 0x3fb8aa3b07077820 */ /* 0x000fca0000400000 */
[----:B------:R-:W1:Y:S01]  /*7ec0*/  MUFU.EX2 R5, R5 ;  /* 0x0000000500057308 */ /* 0x000e620000000800 */
[----:B------:R-:W-:Y:S01]  /*7ed0*/  FMUL R245, R8, 1.4426950216293334961 ;  /* 0x3fb8aa3b08f57820 */ /* 0x000fe20000400000 */
[----:B------:R-:W-:-:S06]  /*7ee0*/  FADD R9, R9, -R2 ;  /* 0x8000000209097221 */ /* 0x000fcc0000000000 */
[----:B------:R-:W-:Y:S01]  /*7ef0*/  MUFU.EX2 R138, R0 ;  /* 0x00000000008a7308 */ /* 0x000fe20000000800 */
[----:B------:R-:W-:Y:S01]  /*7f00*/  FMUL R6, R9, 1.4426950216293334961 ;  /* 0x3fb8aa3b09067820 */ /* 0x000fe20000400000 */
[----:B------:R-:W-:-:S06]  /*7f10*/  FADD R10, R10, -R2 ;  /* 0x800000020a0a7221 */ /* 0x000fcc0000000000 */
[----:B------:R-:W3:Y:S01]  /*7f20*/  MUFU.EX2 R4, R4 ;  /* 0x0000000400047308 */ /* 0x000ee20000000800 */
[--C-:B------:R-:W-:Y:S01]  /*7f30*/  FADD R13, R13, -R2.reuse ;  /* 0x800000020d0d7221 */ /* 0x100fe20000000000 */
[--C-:B------:R-:W-:Y:S01]  /*7f40*/  FADD R12, R12, -R2.reuse ;  /* 0x800000020c0c7221 */ /* 0x100fe20000000000 */
[----:B------:R-:W-:-:S05]  /*7f50*/  FADD R15, R15, -R2 ;  /* 0x800000020f0f7221 */ /* 0x000fca0000000000 */
[----:B------:R-:W5:Y:S01]  /*7f60*/  MUFU.EX2 R7, R7 ;  /* 0x0000000700077308 */ /* 0x000f620000000800 */
[----:B------:R-:W-:Y:S01]  /*7f70*/  FMUL R8, R10, 1.4426950216293334961 ;  /* 0x3fb8aa3b0a087820 */ /* 0x000fe20000400000 */
[----:B------:R-:W-:Y:S01]  /*7f80*/  FADD R11, R11, -R2 ;  /* 0x800000020b0b7221 */ /* 0x000fe20000000000 */
[----:B------:R-:W-:Y:S01]  /*7f90*/  FMUL R9, R13, 1.4426950216293334961 ;  /* 0x3fb8aa3b0d097820 */ /* 0x000fe20000400000 */
[----:B------:R-:W-:-:S04]  /*7fa0*/  FMUL R12, R12, 1.4426950216293334961 ;  /* 0x3fb8aa3b0c0c7820 */ /* 0x000fc80000400000 */
[----:B------:R-:W0:Y:S01]  /*7fb0*/  MUFU.EX2 R245, R245 ;  /* 0x000000f500f57308 */ /* 0x000e220000000800 */
[----:B------:R-:W-:Y:S01]  /*7fc0*/  FMUL R13, R15, 1.4426950216293334961 ;  /* 0x3fb8aa3b0f0d7820 */ /* 0x000fe20000400000 */
[----:B-1----:R-:W-:Y:S01]  /*7fd0*/  FADD R15, R244, R5 ;  /* 0x00000005f40f7221 */ /* 0x002fe20000000000 */
[----:B------:R-:W-:-:S05]  /*7fe0*/  FMUL R11, R11, 1.4426950216293334961 ;  /* 0x3fb8aa3b0b0b7820 */ /* 0x000fca0000400000 */
[----:B------:R-:W1:Y:S08]  /*7ff0*/  MUFU.EX2 R6, R6 ;  /* 0x0000000600067308 */ /* 0x000e700000000800 */
[----:B------:R-:W0:Y:S08]  /*8000*/  MUFU.EX2 R8, R8 ;  /* 0x0000000800087308 */ /* 0x000e300000000800 */
[----:B------:R3:W-:Y:S02]  /*8010*/  MUFU.EX2 R246, R12 ;  /* 0x0000000c00f67308 */ /* 0x0007e40000000800 */
[----:B---3--:R-:W-:-:S06]  /*8020*/  FADD R12, R4, R15 ;  /* 0x0000000f040c7221 */ /* 0x008fcc0000000000 */
[----:B------:R-:W3:Y:S01]  /*8030*/  MUFU.EX2 R11, R11 ;  /* 0x0000000b000b7308 */ /* 0x000ee20000000800 */
[----:B-----5:R-:W-:Y:S01]  /*8040*/  FADD R12, R7, R12 ;  /* 0x0000000c070c7221 */ /* 0x020fe20000000000 */
[----:B------:R-:W-:-:S03]  /*8050*/  FADD R14, R14, -R2 ;  /* 0x800000020e0e7221 */ /* 0x000fc60000000000 */
[----:B0-----:R-:W-:Y:S01]  /*8060*/  FADD R15, R245, R12 ;  /* 0x0000000cf50f7221 */ /* 0x001fe20000000000 */
[----:B------:R-:W-:-:S03]  /*8070*/  FMUL R10, R14, 1.4426950216293334961 ;  /* 0x3fb8aa3b0e0a7820 */ /* 0x000fc60000400000 */
[----:B-1----:R-:W-:Y:S01]  /*8080*/  FADD R15, R6, R15 ;  /* 0x0000000f060f7221 */ /* 0x002fe20000000000 */
[----:B------:R-:W0:Y:S03]  /*8090*/  MUFU.EX2 R9, R9 ;  /* 0x0000000900097308 */ /* 0x000e260000000800 */
[----:B------:R-:W-:Y:S01]  /*80a0*/  FADD R0, R8, R15 ;  /* 0x0000000f08007221 */ /* 0x000fe20000000000 */
[----:B------:R-:W-:Y:S02]  /*80b0*/  IMAD.U32 R20, R20, -0x80000000, RZ ;  /* 0x8000000014147824 */ /* 0x000fe400078e00ff */
[--C-:B------:R-:W-:Y:S01]  /*80c0*/  FADD R16, R16, -R2.reuse ;  /* 0x8000000210107221 */ /* 0x100fe20000000000 */
[----:B------:R-:W-:Y:S01]  /*80d0*/  FADD R17, R17, -R2 ;  /* 0x8000000211117221 */ /* 0x000fe20000000000 */
[----:B---3--:R-:W-:Y:S01]  /*80e0*/  FADD R15, R11, R0 ;  /* 0x000000000b0f7221 */ /* 0x008fe20000000000 */
[----:B------:R-:W1:Y:S01]  /*80f0*/  MUFU.EX2 R10, R10 ;  /* 0x0000000a000a7308 */ /* 0x000e620000000800 */
[----:B--2---:R2:W-:Y:S01]  /*8100*/  STSM.16.M88 [R24+0xa000], R138 ;  /* 0x00a0008a18007844 */ /* 0x0045e20000000000 */
[----:B------:R-:W-:Y:S01]  /*8110*/  BAR.SYNC.DEFER_BLOCKING 0x0 ;  /* 0x0000000000007b1d */ /* 0x000fe20000010000 */
[----:B------:R-:W-:Y:S01]  /*8120*/  FMUL R16, R16, 1.4426950216293334961 ;  /* 0x3fb8aa3b10107820 */ /* 0x000fe20000400000 */
[----:B------:R-:W-:Y:S01]  /*8130*/  FMUL R12, R17, 1.4426950216293334961 ;  /* 0x3fb8aa3b110c7820 */ /* 0x000fe20000400000 */
[----:B------:R-:W-:-:S03]  /*8140*/  FADD R18, R18, -R2 ;  /* 0x8000000212127221 */ /* 0x000fc60000000000 */
[----:B------:R-:W3:Y:S01]  /*8150*/  MUFU.EX2 R13, R13 ;  /* 0x0000000d000d7308 */ /* 0x000ee20000000800 */
[----:B------:R-:W-:Y:S01]  /*8160*/  FMUL R14, R18, 1.4426950216293334961 ;  /* 0x3fb8aa3b120e7820 */ /* 0x000fe20000400000 */
[----:B------:R-:W-:-:S06]  /*8170*/  FADD R19, R19, -R2 ;  /* 0x8000000213137221 */ /* 0x000fcc0000000000 */
[----:B------:R5:W1:Y:S01]  /*8180*/  MUFU.EX2 R247, R16 ;  /* 0x0000001000f77308 */ /* 0x000a620000000800 */
[----:B----4-:R2:W4:Y:S01]  /*8190*/  LDSM.16.M88 R0, [R22+UR15+0xa000] ;  /* 0x00a0000f1600783b */ /* 0x0105220008000000 */
[----:B------:R-:W2:Y:S01]  /*81a0*/  SYNCS.PHASECHK.TRANS64.TRYWAIT P0, [UR66], R20 ;  /* 0x00000014ff0075a7 */ /* 0x000ea20008001142 */
[----:B-----5:R-:W-:-:S05]  /*81b0*/  FADD R16, R246, R15 ;  /* 0x0000000ff6107221 */ /* 0x020fca0000000000 */
[----:B------:R-:W5:Y:S01]  /*81c0*/  MUFU.EX2 R12, R12 ;  /* 0x0000000c000c7308 */ /* 0x000f620000000800 */
[----:B------:R-:W-:Y:S01]  /*81d0*/  FMUL R15, R19, 1.4426950216293334961 ;  /* 0x3fb8aa3b130f7820 */ /* 0x000fe20000400000 */
[----:B0-----:R-:W-:-:S04]  /*81e0*/  FADD R17, R9, R16 ;  /* 0x0000001009117221 */ /* 0x001fc80000000000 */
[----:B-1----:R-:W-:Y:S02]  /*81f0*/  FADD R16, R10, R17 ;  /* 0x000000110a107221 */ /* 0x002fe40000000000 */
[----:B------:R-:W0:Y:S02]  /*8200*/  MUFU.EX2 R14, R14 ;  /* 0x0000000e000e7308 */ /* 0x000e240000000800 */
[----:B---3--:R-:W-:-:S06]  /*8210*/  FADD R16, R13, R16 ;  /* 0x000000100d107221 */ /* 0x008fcc0000000000 */
[----:B------:R-:W1:Y:S01]  /*8220*/  MUFU.EX2 R15, R15 ;  /* 0x0000000f000f7308 */ /* 0x000e620000000800 */
[----:B------:R-:W-:-:S04]  /*8230*/  FADD R17, R247, R16 ;  /* 0x00000010f7117221 */ /* 0x000fc80000000000 */
[----:B-----5:R-:W-:Y:S01]  /*8240*/  FADD R17, R12, R17 ;  /* 0x000000110c117221 */ /* 0x020fe20000000000 */
[----:B------:R-:W-:-:S03]  /*8250*/  USHF.R.S32.HI UR4, URZ, 0x1f, UR73 ;  /* 0x0000001fff047899 */ /* 0x000fc60008011449 */
[----:B0-----:R-:W-:Y:S01]  /*8260*/  FADD R16, R14, R17 ;  /* 0x000000110e107221 */ /* 0x001fe20000000000 */
[----:B------:R-:W-:Y:S02]  /*8270*/  IADD3 R32, P1, PT, R204, UR73, RZ ;  /* 0x00000049cc207c10 */ /* 0x000fe4000ff3e0ff */
[----:B------:R-:W-:Y:S01]  /*8280*/  IADD3 R34, P2, PT, R202, UR73, RZ ;  /* 0x00000049ca227c10 */ /* 0x000fe2000ff5e0ff */
[----:B-1----:R-:W-:Y:S01]  /*8290*/  FADD R139, R15, R16 ;  /* 0x000000100f8b7221 */ /* 0x002fe20000000000 */
[----:B------:R-:W-:-:S04]  /*82a0*/  IADD3.X R33, PT, PT, R205, UR4, RZ, P1, !PT ;  /* 0x00000004cd217c10 */ /* 0x000fc80008ffe4ff */
[----:B------:R0:W1:Y:S01]  /*82b0*/  SHFL.BFLY PT, R252, R139, 0x10, 0x1f ;  /* 0x0e001f008bfc7f89 */ /* 0x00006200000e0000 */
[----:B--2-4-:R-:W-:Y:S06]  /*82c0*/  @!P0 BRA `(.L_x_17) ;  /* 0x0000007400048947 */ /* 0x014fec0003800000 */
.L_x_25:
[----:B------:R-:W-:Y:S01]  /*82d0*/  IADD3 R36, P0, PT, R200, UR73, RZ ;  /* 0x00000049c8247c10 */ /* 0x000fe2000ff1e0ff */
[----:B------:R-:W2:Y:S01]  /*82e0*/  LDG.E.U8 R32, desc[UR28][R32.64] ;  /* 0x0000001c20207981 */ /* 0x000ea2000c1e1100 */
[----:B------:R-:W-:Y:S02]  /*82f0*/  IADD3 R38, P1, PT, R198, UR73, RZ ;  /* 0x00000049c6267c10 */ /* 0x000fe4000ff3e0ff */
[----:B------:R-:W-:Y:S02]  /*8300*/  IADD3.X R37, PT, PT, R201, UR4, RZ, P0, !PT ;  /* 0x00000004c9257c10 */ /* 0x000fe400087fe4ff */
[----:B------:R-:W-:Y:S02]  /*8310*/  IADD3 R40, P0, PT, R196, UR73, RZ ;  /* 0x00000049c4287c10 */ /* 0x000fe4000ff1e0ff */
[----:B------:R-:W-:Y:S01]  /*8320*/  IADD3.X R39, PT, PT, R199, UR4, RZ, P1, !PT ;  /* 0x00000004c7277c10 */ /* 0x000fe20008ffe4ff */
[----:B------:R-:W3:Y:S01]  /*8330*/  LDG.E.U8 R36, desc[UR28][R36.64] ;  /* 0x0000001c24247981 */ /* 0x000ee2000c1e1100 */
[----:B------:R-:W-:-:S02]  /*8340*/  IADD3.X R41, PT, PT, R197, UR4, RZ, P0, !PT ;  /* 0x00000004c5297c10 */ /* 0x000fc400087fe4ff */
[----:B------:R-:W-:Y:S01]  /*8350*/  IADD3 R42, P1, PT, R194, UR73, RZ ;  /* 0x00000049c22a7c10 */ /* 0x000fe2000ff3e0ff */
[----:B------:R-:W4:Y:S01]  /*8360*/  LDG.E.U8 R38, desc[UR28][R38.64] ;  /* 0x0000001c26267981 */ /* 0x000f22000c1e1100 */
[----:B------:R-:W-:Y:S02]  /*8370*/  IADD3 R44, P0, PT, R192, UR73, RZ ;  /* 0x00000049c02c7c10 */ /* 0x000fe4000ff1e0ff */
[----:B------:R-:W-:Y:S01]  /*8380*/  IADD3.X R43, PT, PT, R195, UR4, RZ, P1, !PT ;  /* 0x00000004c32b7c10 */ /* 0x000fe20008ffe4ff */
[----:B------:R-:W5:Y:S01]  /*8390*/  LDG.E.U8 R40, desc[UR28][R40.64] ;  /* 0x0000001c28287981 */ /* 0x000f62000c1e1100 */
[----:B------:R-:W-:Y:S02]  /*83a0*/  IADD3.X R45, PT, PT, R193, UR4, RZ, P0, !PT ;  /* 0x00000004c12d7c10 */ /* 0x000fe400087fe4ff */
[----:B------:R-:W-:Y:S01]  /*83b0*/  IADD3 R46, P1, PT, R190, UR73, RZ ;  /* 0x00000049be2e7c10 */ /* 0x000fe2000ff3e0ff */
[----:B------:R-:W5:Y:S01]  /*83c0*/  LDG.E.U8 R42, desc[UR28][R42.64] ;  /* 0x0000001c2a2a7981 */ /* 0x000f62000c1e1100 */
[----:B------:R-:W-:-:S02]  /*83d0*/  IADD3 R48, P0, PT, R188, UR73, RZ ;  /* 0x00000049bc307c10 */ /* 0x000fc4000ff1e0ff */
[----:B------:R-:W-:Y:S01]  /*83e0*/  IADD3.X R47, PT, PT, R191, UR4, RZ, P1, !PT ;  /* 0x00000004bf2f7c10 */ /* 0x000fe20008ffe4ff */
[----:B------:R-:W5:Y:S01]  /*83f0*/  LDG.E.U8 R44, desc[UR28][R44.64] ;  /* 0x0000001c2c2c7981 */ /* 0x000f62000c1e1100 */
[----:B------:R-:W-:Y:S02]  /*8400*/  IADD3.X R49, PT, PT, R189, UR4, RZ, P0, !PT ;  /* 0x00000004bd317c10 */ /* 0x000fe400087fe4ff */
[----:B------:R-:W-:Y:S01]  /*8410*/  IADD3 R20, P1, PT, R186, UR73, RZ ;  /* 0x00000049ba147c10 */ /* 0x000fe2000ff3e0ff */
[----:B------:R-:W5:Y:S01]  /*8420*/  LDG.E.U8 R46, desc[UR28][R46.64] ;  /* 0x0000001c2e2e7981 */ /* 0x000f62000c1e1100 */
[----:B------:R-:W-:Y:S02]  /*8430*/  IADD3 R22, P0, PT, R184, UR73, RZ ;  /* 0x00000049b8167c10 */ /* 0x000fe4000ff1e0ff */
[----:B------:R-:W-:Y:S01]  /*8440*/  IADD3.X R21, PT, PT, R187, UR4, RZ, P1, !PT ;  /* 0x00000004bb157c10 */ /* 0x000fe20008ffe4ff */
[----:B------:R-:W5:Y:S01]  /*8450*/  LDG.E.U8 R48, desc[UR28][R48.64] ;  /* 0x0000001c30307981 */ /* 0x000f62000c1e1100 */
[----:B------:R-:W-:-:S02]  /*8460*/  IADD3.X R23, PT, PT, R185, UR4, RZ, P0, !PT ;  /* 0x00000004b9177c10 */ /* 0x000fc400087fe4ff */
[----:B------:R-:W-:Y:S01]  /*8470*/  IADD3 R24, P1, PT, R182, UR73, RZ ;  /* 0x00000049b6187c10 */ /* 0x000fe2000ff3e0ff */
[----:B------:R0:W5:Y:S01]  /*8480*/  LDG.E.U8 R50, desc[UR28][R20.64] ;  /* 0x0000001c14327981 */ /* 0x000162000c1e1100 */
[----:B------:R-:W-:Y:S02]  /*8490*/  IADD3 R26, P0, PT, R180, UR73, RZ ;  /* 0x00000049b41a7c10 */ /* 0x000fe4000ff1e0ff */
[----:B------:R-:W-:Y:S01]  /*84a0*/  IADD3.X R25, PT, PT, R183, UR4, RZ, P1, !PT ;  /* 0x00000004b7197c10 */ /* 0x000fe20008ffe4ff */
[----:B------:R1:W5:Y:S01]  /*84b0*/  LDG.E.U8 R52, desc[UR28][R22.64] ;  /* 0x0000001c16347981 */ /* 0x000362000c1e1100 */
[----:B------:R-:W-:Y:S02]  /*84c0*/  IADD3.X R27, PT, PT, R181, UR4, RZ, P0, !PT ;  /* 0x00000004b51b7c10 */ /* 0x000fe400087fe4ff */
[----:B------:R-:W-:Y:S01]  /*84d0*/  IADD3 R28, P1, PT, R178, UR73, RZ ;  /* 0x00000049b21c7c10 */ /* 0x000fe2000ff3e0ff */
[----:B------:R1:W5:Y:S01]  /*84e0*/  LDG.E.U8 R54, desc[UR28][R24.64] ;  /* 0x0000001c18367981 */ /* 0x000362000c1e1100 */
[----:B------:R-:W-:-:S02]  /*84f0*/  IADD3 R18, P0, PT, R176, UR73, RZ ;  /* 0x00000049b0127c10 */ /* 0x000fc4000ff1e0ff */
[----:B------:R-:W-:Y:S01]  /*8500*/  IADD3.X R29, PT, PT, R179, UR4, RZ, P1, !PT ;  /* 0x00000004b31d7c10 */ /* 0x000fe20008ffe4ff */
[----:B------:R1:W5:Y:S01]  /*8510*/  LDG.E.U8 R56, desc[UR28][R26.64] ;  /* 0x0000001c1a387981 */ /* 0x000362000c1e1100 */
[----:B------:R-:W-:Y:S02]  /*8520*/  IADD3.X R19, PT, PT, R177, UR4, RZ, P0, !PT ;  /* 0x00000004b1137c10 */ /* 0x000fe400087fe4ff */
[----:B------:R-:W-:Y:S01]  /*8530*/  IADD3 R16, P1, PT, R174, UR73, RZ ;  /* 0x00000049ae107c10 */ /* 0x000fe2000ff3e0ff */
[----:B------:R1:W5:Y:S01]  /*8540*/  LDG.E.U8 R58, desc[UR28][R28.64] ;  /* 0x0000001c1c3a7981 */ /* 0x000362000c1e1100 */
[----:B0-----:R-:W-:Y:S02]  /*8550*/  IADD3 R20, P0, PT, R172, UR73, RZ ;  /* 0x00000049ac147c10 */ /* 0x001fe4000ff1e0ff */
[----:B------:R-:W-:Y:S01]  /*8560*/  IADD3.X R17, PT, PT, R175, UR4, RZ, P1, !PT ;  /* 0x00000004af117c10 */ /* 0x000fe20008ffe4ff */
[----:B------:R0:W5:Y:S01]  /*8570*/  LDG.E.U8 R60, desc[UR28][R18.64] ;  /* 0x0000001c123c7981 */ /* 0x000162000c1e1100 */
[----:B------:R-:W-:-:S02]  /*8580*/  IADD3.X R21, PT, PT, R173, UR4, RZ, P0, !PT ;  /* 0x00000004ad157c10 */ /* 0x000fc400087fe4ff */
[----:B-1----:R-:W-:Y:S01]  /*8590*/  IADD3 R22, P1, PT, R170, UR73, RZ ;  /* 0x00000049aa167c10 */ /* 0x002fe2000ff3e0ff */
[----:B------:R-:W5:Y:S01]  /*85a0*/  LDG.E.U8 R62, desc[UR28][R16.64] ;  /* 0x0000001c103e7981 */ /* 0x000f62000c1e1100 */
        /* <DEDUP_REMOVED lines=10> */
[----:B0-----:R-:W-:Y:S01]  /*8650*/  IADD3 R18, P1, PT, R162, UR73, RZ ;  /* 0x00000049a2127c10 */ /* 0x001fe2000ff3e0ff */
[----:B------:R0:W5:Y:S01]  /*8660*/  LDG.E.U8 R70, desc[UR28][R26.64] ;  /* 0x0000001c1a467981 */ /* 0x000162000c1e1100 */
[----:B------:R-:W-:Y:S02]  /*8670*/  IADD3 R30, P0, PT, R160, UR73, RZ ;  /* 0x00000049a01e7c10 */ /* 0x000fe4000ff1e0ff */
[----:B------:R-:W-:Y:S01]  /*8680*/  IADD3.X R19, PT, PT, R163, UR4, RZ, P1, !PT ;  /* 0x00000004a3137c10 */ /* 0x000fe20008ffe4ff */
[----:B------:R-:W5:Y:S01]  /*8690*/  LDG.E.U8 R72, desc[UR28][R28.64] ;  /* 0x0000001c1c487981 */ /* 0x000f62000c1e1100 */
[----:B------:R-:W-:-:S02]  /*86a0*/  IADD3.X R31, PT, PT, R161, UR4, RZ, P0, !PT ;  /* 0x00000004a11f7c10 */ /* 0x000fc400087fe4ff */
[----:B-1----:R-:W-:Y:S01]  /*86b0*/  IADD3 R20, P1, PT, R158, UR73, RZ ;  /* 0x000000499e147c10 */ /* 0x002fe2000ff3e0ff */
[----:B------:R1:W5:Y:S01]  /*86c0*/  LDG.E.U8 R74, desc[UR28][R18.64] ;  /* 0x0000001c124a7981 */ /* 0x000362000c1e1100 */
[----:B------:R-:W-:Y:S02]  /*86d0*/  IADD3 R22, P0, PT, R156, UR73, RZ ;  /* 0x000000499c167c10 */ /* 0x000fe4000ff1e0ff */
[----:B------:R-:W-:Y:S01]  /*86e0*/  IADD3.X R21, PT, PT, R159, UR4, RZ, P1, !PT ;  /* 0x000000049f157c10 */ /* 0x000fe20008ffe4ff */
[----:B------:R-:W5:Y:S01]  /*86f0*/  LDG.E.U8 R30, desc[UR28][R30.64] ;  /* 0x0000001c1e1e7981 */ /* 0x000f62000c1e1100 */
[----:B------:R-:W-:Y:S02]  /*8700*/  IADD3.X R23, PT, PT, R157, UR4, RZ, P0, !PT ;  /* 0x000000049d177c10 */ /* 0x000fe400087fe4ff */
[----:B------:R-:W-:Y:S01]  /*8710*/  IADD3 R24, P1, PT, R154, UR73, RZ ;  /* 0x000000499a187c10 */ /* 0x000fe2000ff3e0ff */
[----:B------:R1:W5:Y:S01]  /*8720*/  LDG.E.U8 R76, desc[UR28][R20.64] ;  /* 0x0000001c144c7981 */ /* 0x000362000c1e1100 */
[----:B0-----:R-:W-:-:S02]  /*8730*/  IADD3 R26, P0, PT, R152, UR73, RZ ;  /* 0x00000049981a7c10 */ /* 0x001fc4000ff1e0ff */
[----:B------:R-:W-:Y:S01]  /*8740*/  IADD3.X R25, PT, PT, R155, UR4, RZ, P1, !PT ;  /* 0x000000049b197c10 */ /* 0x000fe20008ffe4ff */
[----:B------:R0:W5:Y:S01]  /*8750*/  LDG.E.U8 R78, desc[UR28][R22.64] ;  /* 0x0000001c164e7981 */ /* 0x000162000c1e1100 */
[----:B------:R-:W-:Y:S02]  /*8760*/  IADD3.X R27, PT, PT, R153, UR4, RZ, P0, !PT ;  /* 0x00000004991b7c10 */ /* 0x000fe400087fe4ff */
[----:B------:R-:W-:Y:S01]  /*8770*/  IADD3 R16, P1, PT, R150, UR73, RZ ;  /* 0x0000004996107c10 */ /* 0x000fe2000ff3e0ff */
[----:B------:R-:W5:Y:S01]  /*8780*/  LDG.E.U8 R24, desc[UR28][R24.64] ;  /* 0x0000001c18187981 */ /* 0x000f62000c1e1100 */
[----:B-1----:R-:W-:Y:S02]  /*8790*/  IADD3 R18, P0, PT, R148, UR73, RZ ;  /* 0x0000004994127c10 */ /* 0x002fe4000ff1e0ff */
[----:B------:R-:W-:Y:S01]  /*87a0*/  IADD3.X R35, PT, PT, R203, UR4, RZ, P2, !PT ;  /* 0x00000004cb237c10 */ /* 0x000fe200097fe4ff */
[----:B------:R-:W5:Y:S01]  /*87b0*/  LDG.E.U8 R26, desc[UR28][R26.64] ;  /* 0x0000001c1a1a7981 */ /* 0x000f62000c1e1100 */
[----:B------:R-:W-:-:S02]  /*87c0*/  IADD3.X R17, PT, PT, R151, UR4, RZ, P1, !PT ;  /* 0x0000000497117c10 */ /* 0x000fc40008ffe4ff */
[----:B------:R-:W-:Y:S01]  /*87d0*/  IADD3.X R19, PT, PT, R149, UR4, RZ, P0, !PT ;  /* 0x0000000495137c10 */ /* 0x000fe200087fe4ff */
[----:B------:R-:W5:Y:S01]  /*87e0*/  LDG.E.U8 R34, desc[UR28][R34.64] ;  /* 0x0000001c22227981 */ /* 0x000f62000c1e1100 */
[----:B------:R-:W-:Y:S02]  /*87f0*/  IADD3 R28, P1, PT, R146, UR73, RZ ;  /* 0x00000049921c7c10 */ /* 0x000fe4000ff3e0ff */
[----:B------:R-:W-:Y:S01]  /*8800*/  IADD3 R20, P2, PT, R144, UR73, RZ ;  /* 0x0000004990147c10 */ /* 0x000fe2000ff5e0ff */
[----:B------:R-:W5:Y:S01]  /*8810*/  LDG.E.U8 R16, desc[UR28][R16.64] ;  /* 0x0000001c10107981 */ /* 0x000f62000c1e1100 */
[----:B0-----:R-:W-:Y:S02]  /*8820*/  IADD3 R22, P0, PT, R142, UR73, RZ ;  /* 0x000000498e167c10 */ /* 0x001fe4000ff1e0ff */
[----:B------:R-:W-:Y:S01]  /*8830*/  IADD3.X R29, PT, PT, R147, UR4, RZ, P1, !PT ;  /* 0x00000004931d7c10 */ /* 0x000fe20008ffe4ff */
[----:B------:R-:W5:Y:S01]  /*8840*/  LDG.E.U8 R18, desc[UR28][R18.64] ;  /* 0x0000001c12127981 */ /* 0x000f62000c1e1100 */
[----:B------:R-:W-:-:S02]  /*8850*/  IADD3.X R21, PT, PT, R145, UR4, RZ, P2, !PT ;  /* 0x0000000491157c10 */ /* 0x000fc400097fe4ff */
[----:B------:R-:W-:Y:S01]  /*8860*/  IADD3.X R23, PT, PT, R143, UR4, RZ, P0, !PT ;  /* 0x000000048f177c10 */ /* 0x000fe200087fe4ff */
[----:B------:R-:W5:Y:S04]  /*8870*/  LDG.E.U8 R28, desc[UR28][R28.64] ;  /* 0x0000001c1c1c7981 */ /* 0x000f68000c1e1100 */
[----:B------:R-:W5:Y:S04]  /*8880*/  LDG.E.U8 R20, desc[UR28][R20.64] ;  /* 0x0000001c14147981 */ /* 0x000f68000c1e1100 */
[----:B------:R-:W5:Y:S01]  /*8890*/  LDG.E.U8 R22, desc[UR28][R22.64] ;  /* 0x0000001c16167981 */ /* 0x000f62000c1e1100 */
[----:B------:R-:W0:Y:S01]  /*88a0*/  S2R R55, SR_TID.X ;  /* 0x0000000000377919 */ /* 0x000e220000002100 */
[----:B------:R-:W-:-:S02]  /*88b0*/  F2FP.SATFINITE.E4M3.F32.PACK_AB_MERGE_C R4, R7, R4, RZ ;  /* 0x000000040704723e */ /* 0x000fc400048070ff */
[----:B------:R-:W-:Y:S02]  /*88c0*/  F2FP.SATFINITE.E4M3.F32.PACK_AB_MERGE_C R8, R11, R8, RZ ;  /* 0x000000080b08723e */ /* 0x000fe400048070ff */
[----:B------:R-:W-:Y:S02]  /*88d0*/  F2FP.SATFINITE.E4M3.F32.PACK_AB_MERGE_C R10, R13, R10, RZ ;  /* 0x0000000a0d0a723e */ /* 0x000fe400048070ff */
[----:B------:R-:W-:Y:S02]  /*88e0*/  F2FP.SATFINITE.E4M3.F32.PACK_AB_MERGE_C R14, R15, R14, RZ ;  /* 0x0000000e0f0e723e */ /* 0x000fe400048070ff */
[----:B------:R-:W-:Y:S02]  /*88f0*/  F2FP.SATFINITE.E4M3.F32.PACK_AB_MERGE_C R245, R6, R245, R8 ;  /* 0x000000f506f5723e */ /* 0x000fe40004807008 */
[----:B------:R-:W-:Y:S02]  /*8900*/  F2FP.SATFINITE.E4M3.F32.PACK_AB_MERGE_C R244, R5, R244, R4 ;  /* 0x000000f405f4723e */ /* 0x000fe40004807004 */
[----:B------:R-:W-:-:S02]  /*8910*/  F2FP.SATFINITE.E4M3.F32.PACK_AB_MERGE_C R246, R9, R246, R10 ;  /* 0x000000f609f6723e */ /* 0x000fc4000480700a */
[----:B------:R-:W-:Y:S01]  /*8920*/  F2FP.SATFINITE.E4M3.F32.PACK_AB_MERGE_C R247, R12, R247, R14 ;  /* 0x000000f70cf7723e */ /* 0x000fe2000480700e */
[C---:B0-----:R-:W-:Y:S01]  /*8930*/  IMAD.SHL.U32 R51, R55.reuse, 0x4, RZ ;  /* 0x0000000437337824 */ /* 0x041fe200078e00ff */
[----:B------:R-:W-:-:S04]  /*8940*/  LOP3.LUT R53, R55, 0x6f, RZ, 0xc0, !PT ;  /* 0x0000006f37357812 */ /* 0x000fc800078ec0ff */
[----:B------:R-:W-:Y:S02]  /*8950*/  LOP3.LUT R51, R51, 0x210, RZ, 0xc0, !PT ;  /* 0x0000021033337812 */ /* 0x000fe400078ec0ff */
[----:B------:R-:W-:Y:S02]  /*8960*/  LEA R53, R53, UR15, 0x5 ;  /* 0x0000000f35357c11 */ /* 0x000fe4000f8e28ff */
[----:B------:R-:W-:-:S05]  /*8970*/  LOP3.LUT R51, R51, 0x10, R55, 0x78, !PT ;  /* 0x0000001033337812 */ /* 0x000fca00078e7837 */
[----:B------:R-:W-:Y:S01]  /*8980*/  IMAD.IADD R51, R51, 0x1, R53 ;  /* 0x0000000133337824 */ /* 0x000fe200078e0235 */
[----:B------:R-:W-:-:S04]  /*8990*/  ULEA UR66, UR67, UR15, 0x3 ;  /* 0x0000000f43427291 */ /* 0x000fc8000f8e18ff */
[----:B------:R-:W-:Y:S01]  /*89a0*/  UIADD3 UR66, UPT, UPT, UR66, 0xf000, URZ ;  /* 0x0000f00042427890 */ /* 0x000fe2000fffe0ff */
[----:B--2---:R-:W-:Y:S04]  /*89b0*/  STS.U8 [R3+UR15+0xc000], R32 ;  /* 0x00c0002003007988 */ /* 0x004fe8000800000f */
[----:B---3--:R-:W-:Y:S04]  /*89c0*/  STS.U8 [R3+UR15+0xc200], R36 ;  /* 0x00c2002403007988 */ /* 0x008fe8000800000f */
[----:B----4-:R-:W-:Y:S04]  /*89d0*/  STS.U8 [R3+UR15+0xc300], R38 ;  /* 0x00c3002603007988 */ /* 0x010fe8000800000f */
[----:B-----5:R-:W-:Y:S04]  /*89e0*/  STS.U8 [R3+UR15+0xc400], R40 ;  /* 0x00c4002803007988 */ /* 0x020fe8000800000f */
        /* <DEDUP_REMOVED lines=159> */
[----:B------:R0:W-:Y:S01]  /*93e0*/  STTM.x128 tmem[UR14], R4 ;  /* 0x00000004000079ed */ /* 0x0001e200083c000e */
[----:B------:R-:W1:Y:S02]  /*93f0*/  FENCE.VIEW.ASYNC.T ;  /* 0x00000000000073c6 */ /* 0x000e640000000200 */
[----:B-1----:R-:W-:Y:S06]  /*9400*/  BAR.SYNC.DEFER_BLOCKING 0x0 ;  /* 0x0000000000007b1d */ /* 0x002fec0000010000 */
[----:B------:R1:W-:Y:S06]  /*9410*/  MEMBAR.ALL.CTA ;  /* 0x0000000000007992 */ /* 0x0003ec0000008000 */
[----:B-1----:R-:W1:Y:S01]  /*9420*/  FENCE.VIEW.ASYNC.S ;  /* 0x00000000000073c6 */ /* 0x002e620000000000 */
[----:B------:R-:W-:Y:S01]  /*9430*/  FADD R245, R139, R252 ;  /* 0x000000fc8bf57221 */ /* 0x000fe20000000000 */
[----:B------:R-:W-:Y:S01]  /*9440*/  IMAD.MOV.U32 R139, RZ, RZ, R140 ;  /* 0x000000ffff8b7224 */ /* 0x000fe200078e008c */
[----:B-1----:R-:W-:Y:S06]  /*9450*/  BAR.SYNC.DEFER_BLOCKING 0x0 ;  /* 0x0000000000007b1d */ /* 0x002fec0000010000 */
[----:B------:R-:W-:Y:S05]  /*9460*/  BRA.U UP2, `(.L_x_18) ;  /* 0x0000000102287547 */ /* 0x000fea000b800000 */
[----:B------:R-:W-:Y:S01]  /*9470*/  UMOV UR4, UR66 ;  /* 0x0000004200047c82 */ /* 0x000fe20008000000 */
[----:B------:R-:W-:Y:S01]  /*9480*/  UMOV UR5, URZ ;  /* 0x000000ff00057c82 */ /* 0x000fe20008000000 */
[----:B------:R-:W-:Y:S01]  /*9490*/  UMOV UR22, UR26 ;  /* 0x0000001a00167c82 */ /* 0x000fe20008000000 */
[----:B------:R-:W-:Y:S01]  /*94a0*/  UMOV UR23, 0xc0004010 ;  /* 0xc000401000177882 */ /* 0x000fe20000000000 */
[----:B------:R-:W-:Y:S01]  /*94b0*/  UMOV UR24, 0x0 ;  /* 0x0000000000187882 */ /* 0x000fe20000000000 */
[----:B------:R-:W-:Y:S01]  /*94c0*/  UMOV UR25, 0x8400010 ;  /* 0x0840001000197882 */ /* 0x000fe20000000000 */
[----:B------:R-:W-:Y:S01]  /*94d0*/  UMOV UR4, UR4 ;  /* 0x0000000400047c82 */ /* 0x000fe20008000000 */
[----:B------:R1:W-:Y:S01]  /*94e0*/  UTCQMMA gdesc[UR10], gdesc[UR22], tmem[UR27], tmem[UR24], idesc[UR25], UPT ;  /* 0x00ff18160a0075ea */ /* 0x0003e2000b80031b */
[----:B------:R1:W-:Y:S01]  /*94f0*/  UTCBAR [UR4], URZ ;  /* 0x000000ff040073e9 */ /* 0x0003e200080000ff */
[----:B------:R-:W-:Y:S02]  /*9500*/  NOP ;  /* 0x0000000000007918 */ /* 0x000fe40000000000 */
.L_x_18:
[----:B------:R-:W-:Y:S01]  /*9510*/  ISETP.GE.U32.AND P0, PT, R132, UR70, PT ;  /* 0x0000004684007c0c */ /* 0x000fe2000bf06070 */
[----:B------:R-:W-:Y:S01]  /*9520*/  UIADD3 UR67, UPT, UPT, UR67, 0x1, URZ ;  /* 0x0000000143437890 */ /* 0x000fe2000fffe0ff */
[----:B------:R-:W-:Y:S01]  /*9530*/  FFMA R141, R138, R141, R245 ;  /* 0x0000008d8a8d7223 */ /* 0x000fe200000000f5 */
[----:B------:R-:W-:Y:S01]  /*9540*/  UIADD3 UR73, UPT, UPT, UR69, UR73, URZ ;  /* 0x0000004945497290 */ /* 0x000fe2000fffe0ff */
[----:B------:R-:W-:Y:S01]  /*9550*/  ISETP.GE.U32.AND.EX P0, PT, R133, RZ, PT, P0 ;  /* 0x000000ff8500720c */ /* 0x000fe20003f06100 */
[----:B------:R-:W-:Y:S01]  /*9560*/  UISETP.GT.AND UP3, UPT, UR67, 0x1, UPT ;  /* 0x000000014300788c */ /* 0x000fe2000bf64270 */
[----:B0-----:R-:W-:Y:S01]  /*9570*/  IMAD.MOV.U32 R45, RZ, RZ, R132 ;  /* 0x000000ffff2d7224 */ /* 0x001fe200078e0084 */
[----:B------:R-:W-:Y:S01]  /*9580*/  UIADD3 UR72, UPT, UPT, UR68, UR72, URZ ;  /* 0x0000004844487290 */ /* 0x000fe2000fffe0ff */
[----:B------:R-:W-:Y:S01]  /*9590*/  IMAD.MOV.U32 R21, RZ, RZ, R133 ;  /* 0x000000ffff157224 */ /* 0x000fe200078e0085 */
[----:B-1----:R-:W-:Y:S01]  /*95a0*/  USEL UR4, URZ, 0x1, !UP3 ;  /* 0x00000001ff047887 */ /* 0x002fe2000d800000 */
[----:B------:R-:W-:Y:S01]  /*95b0*/  IMAD.MOV.U32 R20, RZ, RZ, R139 ;  /* 0x000000ffff147224 */ /* 0x000fe200078e008b */
[----:B------:R-:W-:Y:S01]  /*95c0*/  USEL UR67, UR67, URZ, !UP3 ;  /* 0x000000ff43437287 */ /* 0x000fe2000d800000 */
[----:B------:R-:W-:-:S03]  /*95d0*/  IMAD.MOV.U32 R0, RZ, RZ, R2 ;  /* 0x000000ffff007224 */ /* 0x000fc600078e0002 */
[----:B------:R-:W-:Y:S02]  /*95e0*/  LOP3.LUT R140, R140, UR4, RZ, 0x3c, !PT ;  /* 0x000000048c8c7c12 */ /* 0x000fe4000f8e3cff */
[----:B------:R-:W-:Y:S06]  /*95f0*/  @!P0 BRA `(.L_x_19) ;  /* 0xffffffd4004c8947 */ /* 0x000fec000383ffff */
[----:B------:R-:W-:Y:S01]  /*9600*/  UISETP.GE.AND UP1, UPT, UR17, 0x1, UPT ;  /* 0x000000011100788c */ /* 0x000fe2000bf26270 */
[----:B------:R-:W-:-:S08]  /*9610*/  IMAD.MOV.U32 R0, RZ, RZ, R2 ;  /* 0x000000ffff007224 */ /* 0x000fd000078e0002 */
[----:B------:R-:W-:Y:S05]  /*9620*/  BRA.U !UP1, `(.L_x_14) ;  /* 0x0000000109107547 */ /* 0x000fea000b800000 */
[----:B------:R-:W-:-:S04]  /*9630*/  IMAD.U32 R0, R139, -0x80000000, RZ ;  /* 0x800000008b007824 */ /* 0x000fc800078e00ff */
[----:B------:R-:W0:Y:S02]  /*9640*/  SYNCS.PHASECHK.TRANS64.TRYWAIT P0, [UR66], R0 ;  /* 0x00000000ff0075a7 */ /* 0x000e240008001142 */
[----:B0-----:R-:W-:Y:S05]  /*9650*/  @!P0 BRA `(.L_x_20) ;  /* 0x00000060002c8947 */ /* 0x001fea0003800000 */
.L_x_26:
[----:B------:R-:W-:-:S07]  /*9660*/  IMAD.MOV.U32 R0, RZ, RZ, R2 ;  /* 0x000000ffff007224 */ /* 0x000fce00078e0002 */
.L_x_14:
[----:B------:R-:W2:Y:S01]  /*9670*/  LDL.LU R3, [R1+0x54] ;  /* 0x0000540001037983 */ /* 0x000ea20000300800 */
[----:B------:R-:W-:Y:S06]  /*9680*/  BAR.SYNC.DEFER_BLOCKING 0x0 ;  /* 0x0000000000007b1d */ /* 0x000fec0000010000 */
[----:B------:R-:W0:Y:S01]  /*9690*/  S2R R139, SR_TID.X ;  /* 0x00000000008b7919 */ /* 0x000e220000002100 */
[----:B------:R-:W-:Y:S01]  /*96a0*/  FSETP.GEU.AND P1, PT, R141, 1.175494350822287508e-38, PT ;  /* 0x008000008d00780b */ /* 0x000fe20003f2e000 */
[----:B------:R-:W3:Y:S01]  /*96b0*/  LDC R160, c[0x0][0x3e8] ;  /* 0x0000fa00ffa07b82 */ /* 0x000ee20000000800 */
[----:B------:R-:W4:Y:S01]  /*96c0*/  LDCU.64 UR4, c[0x0][0x3e0] ;  /* 0x00007c00ff0477ac */ /* 0x000f220008000a00 */
[----:B------:R-:W5:Y:S01]  /*96d0*/  LDL.LU R2, [R1+0x50] ;  /* 0x0000500001027983 */ /* 0x000f620000300800 */
[----:B------:R-:W1:Y:S05]  /*96e0*/  S2R R140, SR_TID.X ;  /* 0x00000000008c7919 */ /* 0x000e6a0000002100 */
[----:B------:R-:W0:Y:S01]  /*96f0*/  S2UR UR8, SR_CTAID.X ;  /* 0x00000000000879c3 */ /* 0x000e220000002500 */
[----:B------:R-:W0:Y:S07]  /*9700*/  @!P6 SYNCS.CCTL.IV [UR15+0xf000] ;  /* 0x00f00000ff00e9b1 */ /* 0x000e2e000800000f */
[----:B0-----:R-:W-:Y:S01]  /*9710*/  BAR.SYNC.DEFER_BLOCKING 0x0 ;  /* 0x0000000000007b1d */ /* 0x001fe20000010000 */
[----:B----4-:R-:W-:-:S07]  /*9720*/  UIMAD UR4, UR16, UR4, URZ ;  /* 0x00000004100472a4 */ /* 0x010fce000f8e02ff */
[----:B------:R-:W0:Y:S01]  /*9730*/  LDC.64 R166, c[0x0][0x398] ;  /* 0x0000e600ffa67b82 */ /* 0x000e220000000a00 */
[----:B------:R-:W-:Y:S01]  /*9740*/  LOP3.LUT R210, R139, 0xff, RZ, 0xc0, !PT ;  /* 0x000000ff8bd27812 */ /* 0x000fe200078ec0ff */
[----:B------:R-:W-:Y:S01]  /*9750*/  USHF.L.U32 UR7, UR8, 0x7, URZ ;  /* 0x0000000708077899 */ /* 0x000fe200080006ff */
[----:B------:R-:W-:Y:S02]  /*9760*/  SHF.R.U32.HI R138, RZ, 0x1, R139 ;  /* 0x00000001ff8a7819 */ /* 0x000fe4000001168b */
[----:B------:R-:W-:Y:S02]  /*9770*/  LEA R168, R210, UR15, 0x4 ;  /* 0x0000000fd2a87c11 */ /* 0x000fe4000f8e20ff */
[----:B-1----:R-:W-:Y:S01]  /*9780*/  SHF.R.U32.HI R140, RZ, 0x7, R140 ;  /* 0x00000007ff8c7819 */ /* 0x002fe2000001168c */
[----:B------:R-:W-:Y:S01]  /*9790*/  IMAD.U32 R208, RZ, RZ, UR7 ;  /* 0x00000007ffd07e24 */ /* 0x000fe2000f8e00ff */
[----:B------:R-:W2:Y:S02]  /*97a0*/  @!P6 SYNCS.CCTL.IV [UR15+0xf008] ;  /* 0x00f00800ff00e9b1 */ /* 0x000ea4000800000f */
[----:B------:R-:W-:-:S02]  /*97b0*/  SGXT.U32 R140, R140, 0x1 ;  /* 0x000000018c8c781a */ /* 0x000fc40000000000 */
[----:B------:R-:W-:Y:S01]  /*97c0*/  LOP3.LUT R208, R208, 0x7f, R139, 0xf8, !PT ;  /* 0x0000007fd0d07812 */ /* 0x000fe200078ef88b */
[----:B--2---:R1:W-:Y:S01]  /*97d0*/  STSM.16.M88 [R3], R141 ;  /* 0x0000008d03007844 */ /* 0x0043e20000000000 */
[----:B------:R-:W-:Y:S01]  /*97e0*/  BAR.SYNC.DEFER_BLOCKING 0x0 ;  /* 0x0000000000007b1d */ /* 0x000fe20000010000 */
[----:B-1----:R-:W-:Y:S01]  /*97f0*/  @!P1 FMUL R141, R141, 8388608 ;  /* 0x4b0000008d8d9820 */ /* 0x002fe20000400000 */
[----:B------:R-:W-:-:S04]  /*9800*/  LOP3.LUT R3, R139, 0x7f, RZ, 0xc0, !PT ;  /* 0x0000007f8b037812 */ /* 0x000fc800078ec0ff */
[----:B------:R-:W1:Y:S01]  /*9810*/  LDTM.x128 R4, tmem[UR14] ;  /* 0x0000000e000479ee */ /* 0x000e6200083c0000 */
[----:B------:R-:W-:-:S05]  /*9820*/  VIADD R134, R141, 0xc0cafb0d ;  /* 0xc0cafb0d8d867836 */ /* 0x000fca0000000000 */
[----:B------:R-:W-:-:S04]  /*9830*/  LOP3.LUT R134, R134, 0xff800000, RZ, 0xc0, !PT ;  /* 0xff80000086867812 */ /* 0x000fc800078ec0ff */
[----:B------:R-:W-:Y:S01]  /*9840*/  I2FP.F32.S32 R136, R134 ;  /* 0x0000008600887245 */ /* 0x000fe20000201400 */
[----:B------:R-:W-:Y:S01]  /*9850*/  IMAD.IADD R134, R141, 0x1, -R134 ;  /* 0x000000018d867824 */ /* 0x000fe200078e0a86 */
[----:B-----5:R2:W4:Y:S03]  /*9860*/  LDSM.16.M88 R135, [R2+UR15] ;  /* 0x0000000f0287783b */ /* 0x0205260008000000 */
[----:B------:R-:W-:Y:S01]  /*9870*/  FADD R134, R134, -1 ;  /* 0xbf80000086867421 */ /* 0x000fe20000000000 */
[----:B------:R-:W-:Y:S01]  /*9880*/  NOP ;  /* 0x0000000000007918 */ /* 0x000fe20000000000 */
[----:B-1----:R-:W-:Y:S01]  /*9890*/  BAR.SYNC.DEFER_BLOCKING 0x0 ;  /* 0x0000000000007b1d */ /* 0x002fe20000010000 */
[----:B--2---:R-:W-:-:S04]  /*98a0*/  SHF.R.U32.HI R2, RZ, 0x2, R139 ;  /* 0x00000002ff027819 */ /* 0x004fc8000001168b */
[----:B------:R-:W-:Y:S02]  /*98b0*/  LOP3.LUT R132, R2, 0x38, RZ, 0xc0, !PT ;  /* 0x0000003802847812 */ /* 0x000fe400078ec0ff */
[----:B------:R-:W-:Y:S02]  /*98c0*/  LOP3.LUT R2, R139, 0x80, RZ, 0xc0, !PT ;  /* 0x000000808b027812 */ /* 0x000fe400078ec0ff */
[----:B------:R-:W-:-:S03]  /*98d0*/  LOP3.LUT R133, R132, 0x1f, R139, 0xf8, !PT ;  /* 0x0000001f84857812 */ /* 0x000fc600078ef88b */
[----:B------:R-:W-:Y:S02]  /*98e0*/  IMAD.SHL.U32 R132, R2, 0x20, RZ ;  /* 0x0000002002847824 */ /* 0x000fe400078e00ff */
[----:B------:R-:W-:Y:S01]  /*98f0*/  IMAD.SHL.U32 R2, R133, 0x10, RZ ;  /* 0x0000001085027824 */ /* 0x000fe200078e00ff */
[----:B------:R-:W-:Y:S01]  /*9900*/  FSEL R133, RZ, -23, P1 ;  /* 0xc1b80000ff857808 */ /* 0x000fe20000800000 */
[----:B------:R-:W-:-:S03]  /*9910*/  VIADD R132, R132, UR15 ;  /* 0x0000000f84847c36 */ /* 0x000fc60008000000 */
[----:B------:R-:W-:Y:S01]  /*9920*/  LOP3.LUT R137, R2, 0x1b0, RZ, 0xc0, !PT ;  /* 0x000001b002897812 */ /* 0x000fe200078ec0ff */
[----:B------:R-:W-:Y:S01]  /*9930*/  FFMA.FTZ R133, R136, 1.1920928955078125e-07, R133 ;  /* 0x3400000088857823 */ /* 0x000fe20000010085 */
[----:B------:R-:W-:Y:S02]  /*9940*/  IMAD R132, R3, 0x10, R132 ;  /* 0x0000001003847824 */ /* 0x000fe400078e0284 */
[----:B------:R-:W-:Y:S02]  /*9950*/  LOP3.LUT R3, R137, 0x40, R138, 0xf8, !PT ;  /* 0x0000004089037812 */ /* 0x000fe400078ef88a */
[C---:B----4-:R-:W-:Y:S02]  /*9960*/  FSETP.GT.AND P0, PT, |R135|.reuse, 8.50705917302346158658e+37, PT ;  /* 0x7e8000008700780b */ /* 0x050fe40003f04200 */
[----:B------:R-:W-:-:S11]  /*9970*/  FSETP.GEU.AND P1, PT, |R135|, 1.175494350822287508e-38, PT ;  /* 0x008000008700780b */ /* 0x000fd60003f2e200 */
[----:B------:R-:W-:Y:S01]  /*9980*/  @P0 FMUL R135, R135, 0.25 ;  /* 0x3e80000087870820 */ /* 0x000fe20000400000 */
[----:B------:R-:W-:Y:S01]  /*9990*/  @P0 FMUL R4, R4, 0.25 ;  /* 0x3e80000004040820 */ /* 0x000fe20000400000 */
[----:B------:R-:W-:Y:S01]  /*99a0*/  @P0 FMUL R5, R5, 0.25 ;  /* 0x3e80000005050820 */ /* 0x000fe20000400000 */
[----:B------:R-:W-:Y:S01]  /*99b0*/  @P0 FMUL R6, R6, 0.25 ;  /* 0x3e80000006060820 */ /* 0x000fe20000400000 */
[----:B------:R-:W-:Y:S01]  /*99c0*/  @!P1 FMUL R135, R135, 16777216 ;  /* 0x4b80000087879820 */ /* 0x000fe20000400000 */
[----:B------:R-:W-:Y:S01]  /*99d0*/  @P0 FMUL R7, R7, 0.25 ;  /* 0x3e80000007070820 */ /* 0x000fe20000400000 */
[----:B------:R-:W-:Y:S01]  /*99e0*/  @P0 FMUL R8, R8, 0.25 ;  /* 0x3e80000008080820 */ /* 0x000fe20000400000 */
[----:B------:R-:W-:Y:S01]  /*99f0*/  @P0 FMUL R9, R9, 0.25 ;  /* 0x3e80000009090820 */ /* 0x000fe20000400000 */
[----:B------:R-:W-:Y:S01]  /*9a00*/  @P0 FMUL R12, R12, 0.25 ;  /* 0x3e8000000c0c0820 */ /* 0x000fe20000400000 */
[----:B------:R-:W-:Y:S01]  /*9a10*/  @P0 FMUL R13, R13, 0.25 ;  /* 0x3e8000000d0d0820 */ /* 0x000fe20000400000 */
[----:B------:R-:W1:Y:S01]  /*9a20*/  MUFU.RCP R135, R135 ;  /* 0x0000008700877308 */ /* 0x000e620000001000 */
[----:B------:R-:W-:Y:S01]  /*9a30*/  @P0 FMUL R14, R14, 0.25 ;  /* 0x3e8000000e0e0820 */ /* 0x000fe20000400000 */
        /* <DEDUP_REMOVED lines=119> */
[----:B------:R-:W-:Y:S01]  /*a1b0*/  @!P1 FMUL R4, R4, 16777216 ;  /* 0x4b80000004049820 */ /* 0x000fe20000400000 */
        /* <DEDUP_REMOVED lines=127> */
[C---:B-1----:R-:W-:Y:S01]  /*a9b0*/  FMUL R4, R135.reuse, R4 ;  /* 0x0000000487047220 */ /* 0x042fe20000400000 */
        /* <DEDUP_REMOVED lines=126> */
[----:B------:R-:W-:Y:S01]  /*b1a0*/  FMUL R131, R135, R131 ;  /* 0x0000008387837220 */ /* 0x000fe20000400000 */
[----:B------:R-:W-:-:S02]  /*b1b0*/  F2FP.SATFINITE.E4M3.F32.PACK_AB_MERGE_C R135, R5, R4, RZ ;  /* 0x000000040587723e */ /* 0x000fc400048070ff */
[----:B------:R-:W-:Y:S02]  /*b1c0*/  F2FP.SATFINITE.E4M3.F32.PACK_AB_MERGE_C R136, R7, R6, RZ ;  /* 0x000000060788723e */ /* 0x000fe400048070ff */
[----:B------:R-:W-:Y:S02]  /*b1d0*/  F2FP.SATFINITE.E4M3.F32.PACK_AB_MERGE_C R8, R9, R8, RZ ;  /* 0x000000080908723e */ /* 0x000fe400048070ff */
[----:B------:R-:W-:Y:S02]  /*b1e0*/  F2FP.SATFINITE.E4M3.F32.PACK_AB_MERGE_C R12, R13, R12, RZ ;  /* 0x0000000c0d0c723e */ /* 0x000fe400048070ff */
[----:B------:R-:W-:Y:S02]  /*b1f0*/  F2FP.SATFINITE.E4M3.F32.PACK_AB_MERGE_C R14, R15, R14, RZ ;  /* 0x0000000e0f0e723e */ /* 0x000fe400048070ff */
[----:B------:R-:W-:Y:S02]  /*b200*/  F2FP.SATFINITE.E4M3.F32.PACK_AB_MERGE_C R16, R17, R16, RZ ;  /* 0x000000101110723e */ /* 0x000fe400048070ff */
[----:B------:R-:W-:-:S02]  /*b210*/  F2FP.SATFINITE.E4M3.F32.PACK_AB_MERGE_C R28, R29, R28, RZ ;  /* 0x0000001c1d1c723e */ /* 0x000fc400048070ff */
[----:B------:R-:W-:Y:S02]  /*b220*/  F2FP.SATFINITE.E4M3.F32.PACK_AB_MERGE_C R36, R37, R36, RZ ;  /* 0x000000242524723e */ /* 0x000fe400048070ff */
[----:B------:R-:W-:Y:S02]  /*b230*/  F2FP.SATFINITE.E4M3.F32.PACK_AB_MERGE_C R38, R39, R38, RZ ;  /* 0x000000262726723e */ /* 0x000fe400048070ff */
[----:B------:R-:W-:Y:S02]  /*b240*/  F2FP.SATFINITE.E4M3.F32.PACK_AB_MERGE_C R5, R99, R98, RZ ;  /* 0x000000626305723e */ /* 0x000fe400048070ff */
[----:B------:R-:W-:Y:S02]  /*b250*/  LOP3.LUT R135, R135, 0xffff, RZ, 0xc0, !PT ;  /* 0x0000ffff87877812 */ /* 0x000fe400078ec0ff */
[----:B------:R-:W-:Y:S02]  /*b260*/  LOP3.LUT R136, R136, 0xffff, RZ, 0xc0, !PT ;  /* 0x0000ffff88887812 */ /* 0x000fe400078ec0ff */
[----:B------:R-:W-:-:S02]  /*b270*/  LOP3.LUT R29, R8, 0xffff, RZ, 0xc0, !PT ;  /* 0x0000ffff081d7812 */ /* 0x000fc400078ec0ff */
[----:B------:R-:W-:Y:S02]  /*b280*/  LOP3.LUT R39, R16, 0xffff, RZ, 0xc0, !PT ;  /* 0x0000ffff10277812 */ /* 0x000fe400078ec0ff */
[----:B------:R-:W-:Y:S02]  /*b290*/  LOP3.LUT R37, R12, 0xffff, RZ, 0xc0, !PT ;  /* 0x0000ffff0c257812 */ /* 0x000fe400078ec0ff */
[----:B------:R-:W-:Y:S02]  /*b2a0*/  LOP3.LUT R98, R14, 0xffff, RZ, 0xc0, !PT ;  /* 0x0000ffff0e627812 */ /* 0x000fe400078ec0ff */
[----:B------:R-:W-:Y:S02]  /*b2b0*/  F2FP.SATFINITE.E4M3.F32.PACK_AB_MERGE_C R20, R21, R20, RZ ;  /* 0x000000141514723e */ /* 0x000fe400048070ff */
[----:B------:R-:W-:Y:S02]  /*b2c0*/  F2FP.SATFINITE.E4M3.F32.PACK_AB_MERGE_C R22, R23, R22, RZ ;  /* 0x000000161716723e */ /* 0x000fe400048070ff */
        /* <DEDUP_REMOVED lines=10> */
[--C-:B------:R-:W-:Y:S02]  /*b370*/  PRMT R9, R29, 0x3340, R0.reuse ;  /* 0x000033401d097816 */ /* 0x100fe40000000000 */
[----:B------:R-:W-:Y:S02]  /*b380*/  PRMT R14, R39, 0x3340, R0 ;  /* 0x00003340270e7816 */ /* 0x000fe40000000000 */
[----:B------:R-:W-:-:S02]  /*b390*/  PRMT R12, R135, 0x3340, R136 ;  /* 0x00003340870c7816 */ /* 0x000fc40000000088 */
[----:B------:R-:W-:Y:S02]  /*b3a0*/  PRMT R13, R37, 0x3340, R98 ;  /* 0x00003340250d7816 */ /* 0x000fe40000000062 */
[----:B------:R-:W-:Y:S02]  /*b3b0*/  F2FP.SATFINITE.E4M3.F32.PACK_AB_MERGE_C R50, R51, R50, RZ ;  /* 0x000000323332723e */ /* 0x000fe400048070ff */
[----:B------:R-:W-:Y:S02]  /*b3c0*/  F2FP.SATFINITE.E4M3.F32.PACK_AB_MERGE_C R52, R53, R52, RZ ;  /* 0x000000343534723e */ /* 0x000fe400048070ff */
[----:B------:R-:W-:Y:S02]  /*b3d0*/  F2FP.SATFINITE.E4M3.F32.PACK_AB_MERGE_C R54, R55, R54, RZ ;  /* 0x000000363736723e */ /* 0x000fe400048070ff */
[----:B------:R-:W-:Y:S02]  /*b3e0*/  F2FP.SATFINITE.E4M3.F32.PACK_AB_MERGE_C R7, R123, R122, RZ ;  /* 0x0000007a7b07723e */ /* 0x000fe400048070ff */
[----:B------:R-:W-:-:S02]  /*b3f0*/  F2FP.SATFINITE.E4M3.F32.PACK_AB_MERGE_C R8, R131, R130, RZ ;  /* 0x000000828308723e */ /* 0x000fc400048070ff */
[----:B------:R-:W-:Y:S02]  /*b400*/  LOP3.LUT R41, R20, 0xffff, RZ, 0xc0, !PT ;  /* 0x0000ffff14297812 */ /* 0x000fe400078ec0ff */
[----:B------:R-:W-:Y:S02]  /*b410*/  LOP3.LUT R106, R22, 0xffff, RZ, 0xc0, !PT ;  /* 0x0000ffff166a7812 */ /* 0x000fe400078ec0ff */
[----:B------:R-:W-:Y:S02]  /*b420*/  LOP3.LUT R43, R24, 0xffff, RZ, 0xc0, !PT ;  /* 0x0000ffff182b7812 */ /* 0x000fe400078ec0ff */
[----:B------:R-:W-:Y:S02]  /*b430*/  LOP3.LUT R45, R28, 0xffff, RZ, 0xc0, !PT ;  /* 0x0000ffff1c2d7812 */ /* 0x000fe400078ec0ff */
[----:B------:R-:W-:Y:S02]  /*b440*/  LOP3.LUT R114, R30, 0xffff, RZ, 0xc0, !PT ;  /* 0x0000ffff1e727812 */ /* 0x000fe400078ec0ff */
[----:B------:R-:W-:-:S02]  /*b450*/  LOP3.LUT R47, R32, 0xffff, RZ, 0xc0, !PT ;  /* 0x0000ffff202f7812 */ /* 0x000fc400078ec0ff */
[----:B------:R-:W-:Y:S02]  /*b460*/  LOP3.LUT R49, R36, 0xffff, RZ, 0xc0, !PT ;  /* 0x0000ffff24317812 */ /* 0x000fe400078ec0ff */
[----:B------:R-:W-:Y:S02]  /*b470*/  LOP3.LUT R122, R38, 0xffff, RZ, 0xc0, !PT ;  /* 0x0000ffff267a7812 */ /* 0x000fe400078ec0ff */
[----:B------:R-:W-:Y:S02]  /*b480*/  LOP3.LUT R51, R40, 0xffff, RZ, 0xc0, !PT ;  /* 0x0000ffff28337812 */ /* 0x000fe400078ec0ff */
[----:B------:R-:W-:Y:S02]  /*b490*/  LOP3.LUT R53, R44, 0xffff, RZ, 0xc0, !PT ;  /* 0x0000ffff2c357812 */ /* 0x000fe400078ec0ff */
[----:B------:R-:W-:Y:S02]  /*b4a0*/  LOP3.LUT R130, R46, 0xffff, RZ, 0xc0, !PT ;  /* 0x0000ffff2e827812 */ /* 0x000fe400078ec0ff */
[----:B------:R-:W-:-:S02]  /*b4b0*/  LOP3.LUT R55, R48, 0xffff, RZ, 0xc0, !PT ;  /* 0x0000ffff30377812 */ /* 0x000fc400078ec0ff */
        /* <DEDUP_REMOVED lines=9> */
[----:B------:R-:W-:Y:S02]  /*b550*/  F2FP.SATFINITE.E4M3.F32.PACK_AB_MERGE_C R80, R81, R80, RZ ;  /* 0x000000505150723e */ /* 0x000fe400048070ff */
[----:B------:R-:W-:Y:S02]  /*b560*/  PRMT R12, R12, 0x5410, R9 ;  /* 0x000054100c0c7816 */ /* 0x000fe40000000009 */
[----:B------:R-:W-:-:S02]  /*b570*/  PRMT R13, R13, 0x5410, R14 ;  /* 0x000054100d0d7816 */ /* 0x000fc4000000000e */
[----:B------:R-:W-:Y:S02]  /*b580*/  F2FP.SATFINITE.E4M3.F32.PACK_AB_MERGE_C R10, R11, R10, RZ ;  /* 0x0000000a0b0a723e */ /* 0x000fe400048070ff */
[--C-:B------:R-:W-:Y:S02]  /*b590*/  PRMT R9, R43, 0x3340, R0.reuse ;  /* 0x000033402b097816 */ /* 0x100fe40000000000 */
[----:B------:R-:W-:Y:S02]  /*b5a0*/  PRMT R16, R47, 0x3340, R0 ;  /* 0x000033402f107816 */ /* 0x000fe40000000000 */
[----:B------:R-:W-:Y:S02]  /*b5b0*/  PRMT R14, R41, 0x3340, R106 ;  /* 0x00003340290e7816 */ /* 0x000fe4000000006a */
[----:B------:R-:W-:Y:S02]  /*b5c0*/  PRMT R15, R45, 0x3340, R114 ;  /* 0x000033402d0f7816 */ /* 0x000fe40000000072 */
[----:B------:R-:W-:-:S02]  /*b5d0*/  F2FP.SATFINITE.E4M3.F32.PACK_AB_MERGE_C R58, R59, R58, RZ ;  /* 0x0000003a3b3a723e */ /* 0x000fc400048070ff */
[--C-:B------:R-:W-:Y:S02]  /*b5e0*/  PRMT R20, R51, 0x3340, R0.reuse ;  /* 0x0000334033147816 */ /* 0x100fe40000000000 */
[----:B------:R-:W-:Y:S02]  /*b5f0*/  PRMT R22, R55, 0x3340, R0 ;  /* 0x0000334037167816 */ /* 0x000fe40000000000 */
[----:B------:R-:W-:Y:S02]  /*b600*/  PRMT R11, R49, 0x3340, R122 ;  /* 0x00003340310b7816 */ /* 0x000fe4000000007a */
[----:B------:R-:W-:Y:S02]  /*b610*/  PRMT R17, R53, 0x3340, R130 ;  /* 0x0000334035117816 */ /* 0x000fe40000000082 */
[----:B------:R-:W-:Y:S02]  /*b620*/  F2FP.SATFINITE.E4M3.F32.PACK_AB_MERGE_C R66, R67, R66, RZ ;  /* 0x000000424342723e */ /* 0x000fe400048070ff */
[----:B------:R-:W-:-:S02]  /*b630*/  LOP3.LUT R52, R52, 0xffff, RZ, 0xc0, !PT ;  /* 0x0000ffff34347812 */ /* 0x000fc400078ec0ff */
[----:B------:R-:W-:Y:S02]  /*b640*/  LOP3.LUT R57, R54, 0xffff, RZ, 0xc0, !PT ;  /* 0x0000ffff36397812 */ /* 0x000fe400078ec0ff */
[----:B------:R-:W-:Y:S02]  /*b650*/  LOP3.LUT R59, R56, 0xffff, RZ, 0xc0, !PT ;  /* 0x0000ffff383b7812 */ /* 0x000fe400078ec0ff */
[----:B------:R-:W-:Y:S02]  /*b660*/  LOP3.LUT R60, R60, 0xffff, RZ, 0xc0, !PT ;  /* 0x0000ffff3c3c7812 */ /* 0x000fe400078ec0ff */
[----:B------:R-:W-:Y:S02]  /*b670*/  LOP3.LUT R61, R62, 0xffff, RZ, 0xc0, !PT ;  /* 0x0000ffff3e3d7812 */ /* 0x000fe400078ec0ff */
[----:B------:R-:W-:Y:S02]  /*b680*/  LOP3.LUT R63, R64, 0xffff, RZ, 0xc0, !PT ;  /* 0x0000ffff403f7812 */ /* 0x000fe400078ec0ff */
[----:B------:R-:W-:-:S02]  /*b690*/  F2FP.SATFINITE.E4M3.F32.PACK_AB_MERGE_C R84, R85, R84, RZ ;  /* 0x000000545554723e */ /* 0x000fc400048070ff */
[----:B------:R-:W-:Y:S02]  /*b6a0*/  F2FP.SATFINITE.E4M3.F32.PACK_AB_MERGE_C R86, R87, R86, RZ ;  /* 0x000000565756723e */ /* 0x000fe400048070ff */
[----:B------:R-:W-:Y:S02]  /*b6b0*/  F2FP.SATFINITE.E4M3.F32.PACK_AB_MERGE_C R88, R89, R88, RZ ;  /* 0x000000585958723e */ /* 0x000fe400048070ff */
[----:B------:R-:W-:Y:S02]  /*b6c0*/  LOP3.LUT R68, R68, 0xffff, RZ, 0xc0, !PT ;  /* 0x0000ffff44447812 */ /* 0x000fe400078ec0ff */
[----:B------:R-:W-:Y:S02]  /*b6d0*/  LOP3.LUT R65, R70, 0xffff, RZ, 0xc0, !PT ;  /* 0x0000ffff46417812 */ /* 0x000fe400078ec0ff */
[----:B------:R-:W-:Y:S02]  /*b6e0*/  LOP3.LUT R67, R72, 0xffff, RZ, 0xc0, !PT ;  /* 0x0000ffff48437812 */ /* 0x000fe400078ec0ff */
[----:B------:R-:W-:-:S02]  /*b6f0*/  LOP3.LUT R76, R76, 0xffff, RZ, 0xc0, !PT ;  /* 0x0000ffff4c4c7812 */ /* 0x000fc400078ec0ff */
[----:B------:R-:W-:Y:S02]  /*b700*/  LOP3.LUT R69, R78, 0xffff, RZ, 0xc0, !PT ;  /* 0x0000ffff4e457812 */ /* 0x000fe400078ec0ff */
[----:B------:R-:W-:Y:S02]  /*b710*/  LOP3.LUT R71, R80, 0xffff, RZ, 0xc0, !PT ;  /* 0x0000ffff50477812 */ /* 0x000fe400078ec0ff */
[----:B------:R-:W-:Y:S02]  /*b720*/  F2FP.SATFINITE.E4M3.F32.PACK_AB_MERGE_C R100, R101, R100, RZ ;  /* 0x000000646564723e */ /* 0x000fe400048070ff */
[----:B------:R-:W-:Y:S02]  /*b730*/  F2FP.SATFINITE.E4M3.F32.PACK_AB_MERGE_C R102, R103, R102, RZ ;  /* 0x000000666766723e */ /* 0x000fe400048070ff */
[----:B------:R-:W-:Y:S02]  /*b740*/  F2FP.SATFINITE.E4M3.F32.PACK_AB_MERGE_C R104, R105, R104, RZ ;  /* 0x000000686968723e */ /* 0x000fe400048070ff */
[----:B------:R-:W-:-:S02]  /*b750*/  PRMT R14, R14, 0x5410, R9 ;  /* 0x000054100e0e7816 */ /* 0x000fc40000000009 */
[----:B------:R-:W-:Y:S02]  /*b760*/  PRMT R15, R15, 0x5410, R16 ;  /* 0x000054100f0f7816 */ /* 0x000fe40000000010 */
[----:B------:R-:W-:Y:S02]  /*b770*/  F2FP.SATFINITE.E4M3.F32.PACK_AB_MERGE_C R18, R19, R18, RZ ;  /* 0x000000121312723e */ /* 0x000fe400048070ff */
[----:B------:R-:W-:Y:S02]  /*b780*/  F2FP.SATFINITE.E4M3.F32.PACK_AB_MERGE_C R92, R93, R92, RZ ;  /* 0x0000005c5d5c723e */ /* 0x000fe400048070ff */
[----:B------:R-:W-:Y:S02]  /*b790*/  F2FP.SATFINITE.E4M3.F32.PACK_AB_MERGE_C R94, R95, R94, RZ ;  /* 0x0000005e5f5e723e */ /* 0x000fe400048070ff */
[----:B------:R-:W-:Y:S02]  /*b7a0*/  F2FP.SATFINITE.E4M3.F32.PACK_AB_MERGE_C R96, R97, R96, RZ ;  /* 0x000000606160723e */ /* 0x000fe400048070ff */
[----:B------:R-:W-:-:S02]  /*b7b0*/  F2FP.SATFINITE.E4M3.F32.PACK_AB_MERGE_C R108, R109, R108, RZ ;  /* 0x0000006c6d6c723e */ /* 0x000fc400048070ff */
[----:B------:R-:W-:Y:S02]  /*b7c0*/  F2FP.SATFINITE.E4M3.F32.PACK_AB_MERGE_C R110, R111, R110, RZ ;  /* 0x0000006e6f6e723e */ /* 0x000fe400048070ff */
[----:B------:R-:W-:Y:S02]  /*b7d0*/  F2FP.SATFINITE.E4M3.F32.PACK_AB_MERGE_C R112, R113, R112, RZ ;  /* 0x000000707170723e */ /* 0x000fe400048070ff */
[----:B------:R-:W-:Y:S02]  /*b7e0*/  PRMT R16, R11, 0x5410, R20 ;  /* 0x000054100b107816 */ /* 0x000fe40000000014 */
[----:B------:R-:W-:Y:S02]  /*b7f0*/  PRMT R9, R17, 0x5410, R22 ;  /* 0x0000541011097816 */ /* 0x000fe40000000016 */
[----:B------:R-:W-:Y:S02]  /*b800*/  F2FP.SATFINITE.E4M3.F32.PACK_AB_MERGE_C R74, R75, R74, RZ ;  /* 0x0000004a4b4a723e */ /* 0x000fe400048070ff */
[----:B------:R-:W-:-:S02]  /*b810*/  PRMT R20, R59, 0x3340, R0 ;  /* 0x000033403b147816 */ /* 0x000fc40000000000 */
[--C-:B------:R-:W-:Y:S02]  /*b820*/  PRMT R22, R63, 0x3340, R0.reuse ;  /* 0x000033403f167816 */ /* 0x100fe40000000000 */
[----:B------:R-:W-:Y:S02]  /*b830*/  PRMT R19, R52, 0x3340, R57 ;  /* 0x0000334034137816 */ /* 0x000fe40000000039 */
[----:B------:R-:W-:Y:S02]  /*b840*/  PRMT R17, R60, 0x3340, R61 ;  /* 0x000033403c117816 */ /* 0x000fe4000000003d */
[----:B------:R-:W-:Y:S02]  /*b850*/  F2FP.SATFINITE.E4M3.F32.PACK_AB_MERGE_C R82, R83, R82, RZ ;  /* 0x000000525352723e */ /* 0x000fe400048070ff */
[--C-:B------:R-:W-:Y:S02]  /*b860*/  PRMT R24, R67, 0x3340, R0.reuse ;  /* 0x0000334043187816 */ /* 0x100fe40000000000 */
[----:B------:R-:W-:-:S02]  /*b870*/  PRMT R28, R71, 0x3340, R0 ;  /* 0x00003340471c7816 */ /* 0x000fc40000000000 */
[----:B------:R-:W-:Y:S02]  /*b880*/  PRMT R11, R68, 0x3340, R65 ;  /* 0x00003340440b7816 */ /* 0x000fe40000000041 */
[----:B------:R-:W-:Y:S02]  /*b890*/  PRMT R21, R76, 0x3340, R69 ;  /* 0x000033404c157816 */ /* 0x000fe40000000045 */
        /* <DEDUP_REMOVED lines=12> */
[----:B------:R-:W-:Y:S02]  /*b960*/  F2FP.SATFINITE.E4M3.F32.PACK_AB_MERGE_C R26, R27, R26, RZ ;  /* 0x0000001a1b1a723e */ /* 0x000fe400048070ff */
[----:B------:R-:W-:Y:S02]  /*b970*/  PRMT R19, R19, 0x5410, R20 ;  /* 0x0000541013137816 */ /* 0x000fe40000000014 */
[----:B------:R-:W-:Y:S02]  /*b980*/  PRMT R17, R17, 0x5410, R22 ;  /* 0x0000541011117816 */ /* 0x000fe40000000016 */
[----:B------:R-:W-:-:S02]  /*b990*/  PRMT R22, R11, 0x5410, R24 ;  /* 0x000054100b167816 */ /* 0x000fc40000000018 */
[----:B------:R-:W-:Y:S02]  /*b9a0*/  PRMT R21, R21, 0x5410, R28 ;  /* 0x0000541015157816 */ /* 0x000fe4000000001c */
[--C-:B------:R-:W-:Y:S02]  /*b9b0*/  PRMT R20, R75, 0x3340, R0.reuse ;  /* 0x000033404b147816 */ /* 0x100fe40000000000 */
[----:B------:R-:W-:Y:S02]  /*b9c0*/  PRMT R27, R84, 0x3340, R73 ;  /* 0x00003340541b7816 */ /* 0x000fe40000000049 */
[----:B------:R-:W-:Y:S02]  /*b9d0*/  PRMT R28, R83, 0x3340, R0 ;  /* 0x00003340531c7816 */ /* 0x000fe40000000000 */
[----:B------:R-:W-:Y:S02]  /*b9e0*/  PRMT R11, R100, 0x3340, R81 ;  /* 0x00003340640b7816 */ /* 0x000fe40000000051 */
[----:B------:R-:W-:-:S02]  /*b9f0*/  F2FP.SATFINITE.E4M3.F32.PACK_AB_MERGE_C R124, R125, R124, RZ ;  /* 0x0000007c7d7c723e */ /* 0x000fc400048070ff */
[----:B------:R-:W-:Y:S02]  /*ba00*/  F2FP.SATFINITE.E4M3.F32.PACK_AB_MERGE_C R126, R127, R126, RZ ;  /* 0x0000007e7f7e723e */ /* 0x000fe400048070ff */
[----:B------:R-:W-:Y:S02]  /*ba10*/  F2FP.SATFINITE.E4M3.F32.PACK_AB_MERGE_C R128, R129, R128, RZ ;  /* 0x000000808180723e */ /* 0x000fe400048070ff */
[--C-:B------:R-:W-:Y:S02]  /*ba20*/  PRMT R24, R79, 0x3340, R0.reuse ;  /* 0x000033404f187816 */ /* 0x100fe40000000000 */
[----:B------:R-:W-:Y:S02]  /*ba30*/  PRMT R30, R87, 0x3340, R0 ;  /* 0x00003340571e7816 */ /* 0x000fe40000000000 */
[----:B------:R-:W-:Y:S02]  /*ba40*/  PRMT R25, R92, 0x3340, R77 ;  /* 0x000033405c197816 */ /* 0x000fe4000000004d */
[----:B------:R-:W-:-:S02]  /*ba50*/  PRMT R23, R108, 0x3340, R85 ;  /* 0x000033406c177816 */ /* 0x000fc40000000055 */
[----:B------:R-:W-:Y:S02]  /*ba60*/  F2FP.SATFINITE.E4M3.F32.PACK_AB_MERGE_C R116, R117, R116, RZ ;  /* 0x000000747574723e */ /* 0x000fe400048070ff */
[----:B------:R-:W-:Y:S02]  /*ba70*/  F2FP.SATFINITE.E4M3.F32.PACK_AB_MERGE_C R118, R119, R118, RZ ;  /* 0x000000767776723e */ /* 0x000fe400048070ff */
[----:B------:R-:W-:Y:S02]  /*ba80*/  F2FP.SATFINITE.E4M3.F32.PACK_AB_MERGE_C R120, R121, R120, RZ ;  /* 0x000000787978723e */ /* 0x000fe400048070ff */
[----:B------:R-:W-:Y:S02]  /*ba90*/  PRMT R27, R27, 0x5410, R20 ;  /* 0x000054101b1b7816 */ /* 0x000fe40000000014 */
[----:B------:R-:W-:Y:S02]  /*baa0*/  PRMT R20, R11, 0x5410, R28 ;  /* 0x000054100b147816 */ /* 0x000fe4000000001c */
[----:B------:R-:W-:-:S02]  /*bab0*/  PRMT R25, R25, 0x5410, R24 ;  /* 0x0000541019197816 */ /* 0x000fc40000000018 */
[----:B------:R-:W-:Y:S02]  /*bac0*/  PRMT R11, R23, 0x5410, R30 ;  /* 0x00005410170b7816 */ /* 0x000fe4000000001e */
[----:B------:R-:W-:Y:S02]  /*bad0*/  LOP3.LUT R124, R124, 0xffff, RZ, 0xc0, !PT ;  /* 0x0000ffff7c7c7812 */ /* 0x000fe400078ec0ff */
[----:B------:R-:W-:Y:S02]  /*bae0*/  LOP3.LUT R93, R126, 0xffff, RZ, 0xc0, !PT ;  /* 0x0000ffff7e5d7812 */ /* 0x000fe400078ec0ff */
[----:B------:R-:W-:Y:S02]  /*baf0*/  LOP3.LUT R95, R128, 0xffff, RZ, 0xc0, !PT ;  /* 0x0000ffff805f7812 */ /* 0x000fe400078ec0ff */
[----:B------:R-:W-:Y:S02]  /*bb00*/  F2FP.SATFINITE.E4M3.F32.PACK_AB_MERGE_C R90, R91, R90, RZ ;  /* 0x0000005a5b5a723e */ /* 0x000fe400048070ff */
[----:B------:R-:W-:-:S02]  /*bb10*/  SHF.R.U32.HI R23, RZ, 0x8, R135 ;  /* 0x00000008ff177819 */ /* 0x000fc40000011687 */
[----:B------:R-:W-:Y:S02]  /*bb20*/  SHF.R.U32.HI R24, RZ, 0x8, R136 ;  /* 0x00000008ff187819 */ /* 0x000fe40000011688 */
[----:B------:R-:W-:Y:S02]  /*bb30*/  LOP3.LUT R116, R116, 0xffff, RZ, 0xc0, !PT ;  /* 0x0000ffff74747812 */ /* 0x000fe400078ec0ff */
[----:B------:R-:W-:Y:S02]  /*bb40*/  LOP3.LUT R89, R118, 0xffff, RZ, 0xc0, !PT ;  /* 0x0000ffff76597812 */ /* 0x000fe400078ec0ff */
[----:B------:R-:W-:Y:S02]  /*bb50*/  LOP3.LUT R91, R120, 0xffff, RZ, 0xc0, !PT ;  /* 0x0000ffff785b7812 */ /* 0x000fe400078ec0ff */
[----:B------:R-:W-:Y:S02]  /*bb60*/  SHF.R.U32.HI R28, RZ, 0x8, R29 ;  /* 0x00000008ff1c7819 */ /* 0x000fe4000001161d */
[----:B------:R-:W-:-:S02]  /*bb70*/  F2FP.SATFINITE.E4M3.F32.PACK_AB_MERGE_C R34, R35, R34, RZ ;  /* 0x000000222322723e */ /* 0x000fc400048070ff */
[--C-:B------:R-:W-:Y:S02]  /*bb80*/  PRMT R36, R95, 0x3340, R0.reuse ;  /* 0x000033405f247816 */ /* 0x100fe40000000000 */
[----:B------:R-:W-:Y:S02]  /*bb90*/  PRMT R35, R124, 0x3340, R93 ;  /* 0x000033407c237816 */ /* 0x000fe4000000005d */
[----:B------:R-:W-:Y:S02]  /*bba0*/  LOP3.LUT R30, R23, 0xffff, RZ, 0xc0, !PT ;  /* 0x0000ffff171e7812 */ /* 0x000fe400078ec0ff */
[----:B------:R-:W-:Y:S02]  /*bbb0*/  LOP3.LUT R29, R24, 0xffff, RZ, 0xc0, !PT ;  /* 0x0000ffff181d7812 */ /* 0x000fe400078ec0ff */
[----:B------:R-:W-:Y:S02]  /*bbc0*/  PRMT R33, R91, 0x3340, R0 ;  /* 0x000033405b217816 */ /* 0x000fe40000000000 */
[----:B------:R-:W-:-:S02]  /*bbd0*/  PRMT R32, R116, 0x3340, R89 ;  /* 0x0000334074207816 */ /* 0x000fc40000000059 */
[----:B------:R-:W-:Y:S02]  /*bbe0*/  LOP3.LUT R31, R28, 0xffff, RZ, 0xc0, !PT ;  /* 0x0000ffff1c1f7812 */ /* 0x000fe400078ec0ff */
[----:B------:R-:W-:Y:S02]  /*bbf0*/  PRMT R24, R35, 0x5410, R36 ;  /* 0x0000541023187816 */ /* 0x000fe40000000024 */
[----:B------:R-:W-:Y:S02]  /*bc00*/  PRMT R35, R30, 0x3340, R29 ;  /* 0x000033401e237816 */ /* 0x000fe4000000001d */
[----:B------:R-:W-:Y:S02]  /*bc10*/  PRMT R23, R32, 0x5410, R33 ;  /* 0x0000541020177816 */ /* 0x000fe40000000021 */
[----:B------:R-:W-:Y:S02]  /*bc20*/  PRMT R36, R31, 0x3340, R0 ;  /* 0x000033401f247816 */ /* 0x000fe40000000000 */
[----:B------:R-:W-:-:S02]  /*bc30*/  SHF.R.U32.HI R30, RZ, 0x8, R39 ;  /* 0x00000008ff1e7819 */ /* 0x000fc40000011627 */
[----:B------:R-:W-:Y:S02]  /*bc40*/  SHF.R.U32.HI R31, RZ, 0x8, R41 ;  /* 0x00000008ff1f7819 */ /* 0x000fe40000011629 */
[----:B------:R-:W-:Y:S02]  /*bc50*/  SHF.R.U32.HI R32, RZ, 0x8, R106 ;  /* 0x00000008ff207819 */ /* 0x000fe4000001166a */
[----:B------:R-:W-:Y:S02]  /*bc60*/  SHF.R.U32.HI R28, RZ, 0x8, R37 ;  /* 0x00000008ff1c7819 */ /* 0x000fe40000011625 */
[----:B------:R-:W-:Y:S02]  /*bc70*/  SHF.R.U32.HI R29, RZ, 0x8, R98 ;  /* 0x00000008ff1d7819 */ /* 0x000fe40000011662 */
[----:B------:R-:W-:Y:S02]  /*bc80*/  LOP3.LUT R39, R30, 0xffff, RZ, 0xc0, !PT ;  /* 0x0000ffff1e277812 */ /* 0x000fe400078ec0ff */
[----:B------:R-:W-:-:S02]  /*bc90*/  LOP3.LUT R31, R31, 0xffff, RZ, 0xc0, !PT ;  /* 0x0000ffff1f1f7812 */ /* 0x000fc400078ec0ff */
[----:B------:R-:W-:Y:S02]  /*bca0*/  LOP3.LUT R32, R32, 0xffff, RZ, 0xc0, !PT ;  /* 0x0000ffff20207812 */ /* 0x000fe400078ec0ff */
[----:B------:R-:W-:Y:S02]  /*bcb0*/  LOP3.LUT R28, R28, 0xffff, RZ, 0xc0, !PT ;  /* 0x0000ffff1c1c7812 */ /* 0x000fe400078ec0ff */
[----:B------:R-:W-:Y:S02]  /*bcc0*/  LOP3.LUT R29, R29, 0xffff, RZ, 0xc0, !PT ;  /* 0x0000ffff1d1d7812 */ /* 0x000fe400078ec0ff */
[----:B------:R-:W-:Y:S02]  /*bcd0*/  PRMT R38, R39, 0x3340, R0 ;  /* 0x0000334027267816 */ /* 0x000fe40000000000 */
[----:B------:R-:W-:Y:S02]  /*bce0*/  SHF.R.U32.HI R33, RZ, 0x8, R43 ;  /* 0x00000008ff217819 */ /* 0x000fe4000001162b */
[----:B------:R-:W-:-:S02]  /*bcf0*/  PRMT R39, R31, 0x3340, R32 ;  /* 0x000033401f277816 */ /* 0x000fc40000000020 */
[----:B------:R-:W-:Y:S02]  /*bd00*/  SHF.R.U32.HI R30, RZ, 0x8, R47 ;  /* 0x00000008ff1e7819 */ /* 0x000fe4000001162f */
[----:B------:R-:W-:Y:S02]  /*bd10*/  PRMT R37, R28, 0x3340, R29 ;  /* 0x000033401c257816 */ /* 0x000fe4000000001d */
[----:B------:R-:W-:Y:S02]  /*bd20*/  SHF.R.U32.HI R31, RZ, 0x8, R49 ;  /* 0x00000008ff1f7819 */ /* 0x000fe40000011631 */
[----:B------:R-:W-:Y:S02]  /*bd30*/  SHF.R.U32.HI R32, RZ, 0x8, R122 ;  /* 0x00000008ff207819 */ /* 0x000fe4000001167a */
[----:B------:R-:W-:Y:S02]  /*bd40*/  SHF.R.U32.HI R28, RZ, 0x8, R45 ;  /* 0x00000008ff1c7819 */ /* 0x000fe4000001162d */
[----:B------:R-:W-:-:S02]  /*bd50*/  SHF.R.U32.HI R29, RZ, 0x8, R114 ;  /* 0x00000008ff1d7819 */ /* 0x000fc40000011672 */
[----:B------:R-:W-:Y:S02]  /*bd60*/  LOP3.LUT R33, R33, 0xffff, RZ, 0xc0, !PT ;  /* 0x0000ffff21217812 */ /* 0x000fe400078ec0ff */
[----:B------:R-:W-:Y:S02]  /*bd70*/  LOP3.LUT R43, R30, 0xffff, RZ, 0xc0, !PT ;  /* 0x0000ffff1e2b7812 */ /* 0x000fe400078ec0ff */
[----:B------:R-:W-:Y:S02]  /*bd80*/  LOP3.LUT R31, R31, 0xffff, RZ, 0xc0, !PT ;  /* 0x0000ffff1f1f7812 */ /* 0x000fe400078ec0ff */
[----:B------:R-:W-:Y:S02]  /*bd90*/  LOP3.LUT R32, R32, 0xffff, RZ, 0xc0, !PT ;  /* 0x0000ffff20207812 */ /* 0x000fe400078ec0ff */
[----:B------:R-:W-:Y:S02]  /*bda0*/  LOP3.LUT R28, R28, 0xffff, RZ, 0xc0, !PT ;  /* 0x0000ffff1c1c7812 */ /* 0x000fe400078ec0ff */
[----:B------:R-:W-:-:S02]  /*bdb0*/  LOP3.LUT R29, R29, 0xffff, RZ, 0xc0, !PT ;  /* 0x0000ffff1d1d7812 */ /* 0x000fc400078ec0ff */
[--C-:B------:R-:W-:Y:S02]  /*bdc0*/  PRMT R40, R33, 0x3340, R0.reuse ;  /* 0x0000334021287816 */ /* 0x100fe40000000000 */
[----:B------:R-:W-:Y:S02]  /*bdd0*/  PRMT R44, R43, 0x3340, R0 ;  /* 0x000033402b2c7816 */ /* 0x000fe40000000000 */
[----:B------:R-:W-:Y:S02]  /*bde0*/  SHF.R.U32.HI R33, RZ, 0x8, R51 ;  /* 0x00000008ff217819 */ /* 0x000fe40000011633 */
[----:B------:R-:W-:Y:S02]  /*bdf0*/  PRMT R43, R31, 0x3340, R32 ;  /* 0x000033401f2b7816 */ /* 0x000fe40000000020 */
[----:B------:R-:W-:Y:S02]  /*be00*/  SHF.R.U32.HI R30, RZ, 0x8, R55 ;  /* 0x00000008ff1e7819 */ /* 0x000fe40000011637 */
[----:B------:R-:W-:-:S02]  /*be10*/  PRMT R41, R28, 0x3340, R29 ;  /* 0x000033401c297816 */ /* 0x000fc4000000001d */
        /* <DEDUP_REMOVED lines=9> */
[----:B------:R-:W-:Y:S02]  /*beb0*/  LOP3.LUT R29, R29, 0xffff, RZ, 0xc0, !PT ;  /* 0x0000ffff1d1d7812 */ /* 0x000fe400078ec0ff */
[--C-:B------:R-:W-:Y:S02]  /*bec0*/  PRMT R46, R33, 0x3340, R0.reuse ;  /* 0x00003340212e7816 */ /* 0x100fe40000000000 */
[----:B------:R-:W-:-:S02]  /*bed0*/  PRMT R48, R47, 0x3340, R0 ;  /* 0x000033402f307816 */ /* 0x000fc40000000000 */
[----:B------:R-:W-:Y:S02]  /*bee0*/  SHF.R.U32.HI R33, RZ, 0x8, R59 ;  /* 0x00000008ff217819 */ /* 0x000fe4000001163b */
[----:B------:R-:W-:Y:S02]  /*bef0*/  PRMT R47, R31, 0x3340, R32 ;  /* 0x000033401f2f7816 */ /* 0x000fe40000000020 */
[----:B------:R-:W-:Y:S02]  /*bf00*/  SHF.R.U32.HI R30, RZ, 0x8, R63 ;  /* 0x00000008ff1e7819 */ /* 0x000fe4000001163f */
[----:B------:R-:W-:Y:S02]  /*bf10*/  PRMT R45, R28, 0x3340, R29 ;  /* 0x000033401c2d7816 */ /* 0x000fe4000000001d */
[----:B------:R-:W-:Y:S02]  /*bf20*/  SHF.R.U32.HI R31, RZ, 0x8, R68 ;  /* 0x00000008ff1f7819 */ /* 0x000fe40000011644 */
[----:B------:R-:W-:-:S02]  /*bf30*/  SHF.R.U32.HI R32, RZ, 0x8, R65 ;  /* 0x00000008ff207819 */ /* 0x000fc40000011641 */
[----:B------:R-:W-:Y:S02]  /*bf40*/  SHF.R.U32.HI R28, RZ, 0x8, R60 ;  /* 0x00000008ff1c7819 */ /* 0x000fe4000001163c */
[----:B------:R-:W-:Y:S01]  /*bf50*/  SHF.R.U32.HI R29, RZ, 0x8, R61 ;  /* 0x00000008ff1d7819 */ /* 0x000fe2000001163d */
[----:B------:R-:W-:Y:S01]  /*bf60*/  IMAD.MOV.U32 R61, RZ, RZ, 0x3dc6b27f ;  /* 0x3dc6b27fff3d7424 */ /* 0x000fe200078e00ff */
[----:B------:R-:W-:Y:S02]  /*bf70*/  LOP3.LUT R33, R33, 0xffff, RZ, 0xc0, !PT ;  /* 0x0000ffff21217812 */ /* 0x000fe400078ec0ff */
[----:B------:R-:W-:Y:S02]  /*bf80*/  LOP3.LUT R51, R30, 0xffff, RZ, 0xc0, !PT ;  /* 0x0000ffff1e337812 */ /* 0x000fe400078ec0ff */
[----:B------:R-:W-:Y:S02]  /*bf90*/  LOP3.LUT R31, R31, 0xffff, RZ, 0xc0, !PT ;  /* 0x0000ffff1f1f7812 */ /* 0x000fe400078ec0ff */
[----:B------:R-:W-:-:S02]  /*bfa0*/  LOP3.LUT R32, R32, 0xffff, RZ, 0xc0, !PT ;  /* 0x0000ffff20207812 */ /* 0x000fc400078ec0ff */
[----:B------:R-:W-:Y:S02]  /*bfb0*/  LOP3.LUT R28, R28, 0xffff, RZ, 0xc0, !PT ;  /* 0x0000ffff1c1c7812 */ /* 0x000fe400078ec0ff */
[----:B------:R-:W-:Y:S02]  /*bfc0*/  LOP3.LUT R29, R29, 0xffff, RZ, 0xc0, !PT ;  /* 0x0000ffff1d1d7812 */ /* 0x000fe400078ec0ff */
[--C-:B------:R-:W-:Y:S02]  /*bfd0*/  PRMT R52, R33, 0x3340, R0.reuse ;  /* 0x0000334021347816 */ /* 0x100fe40000000000 */
        /* <DEDUP_REMOVED lines=19> */
[----:B------:R-:W-:Y:S02]  /*c110*/  PRMT R53, R28, 0x3340, R29 ;  /* 0x000033401c357816 */ /* 0x000fe4000000001d */
[----:B------:R-:W-:-:S02]  /*c120*/  SHF.R.U32.HI R31, RZ, 0x8, R100 ;  /* 0x00000008ff1f7819 */ /* 0x000fc40000011664 */
[----:B------:R-:W-:Y:S02]  /*c130*/  SHF.R.U32.HI R32, RZ, 0x8, R81 ;  /* 0x00000008ff207819 */ /* 0x000fe40000011651 */
[----:B------:R-:W-:Y:S02]  /*c140*/  SHF.R.U32.HI R28, RZ, 0x8, R92 ;  /* 0x00000008ff1c7819 */ /* 0x000fe4000001165c */
[----:B------:R-:W-:Y:S02]  /*c150*/  SHF.R.U32.HI R29, RZ, 0x8, R77 ;  /* 0x00000008ff1d7819 */ /* 0x000fe4000001164d */
[----:B------:R-:W-:Y:S02]  /*c160*/  LOP3.LUT R33, R33, 0xffff, RZ, 0xc0, !PT ;  /* 0x0000ffff21217812 */ /* 0x000fe400078ec0ff */
[----:B------:R-:W-:Y:S02]  /*c170*/  SHF.R.U32.HI R30, RZ, 0x8, R79 ;  /* 0x00000008ff1e7819 */ /* 0x000fe4000001164f */
[----:B------:R-:W-:-:S02]  /*c180*/  LOP3.LUT R31, R31, 0xffff, RZ, 0xc0, !PT ;  /* 0x0000ffff1f1f7812 */ /* 0x000fc400078ec0ff */
[----:B------:R-:W-:Y:S02]  /*c190*/  LOP3.LUT R32, R32, 0xffff, RZ, 0xc0, !PT ;  /* 0x0000ffff20207812 */ /* 0x000fe400078ec0ff */
[----:B------:R-:W-:Y:S02]  /*c1a0*/  LOP3.LUT R28, R28, 0xffff, RZ, 0xc0, !PT ;  /* 0x0000ffff1c1c7812 */ /* 0x000fe400078ec0ff */
[----:B------:R-:W-:Y:S02]  /*c1b0*/  LOP3.LUT R29, R29, 0xffff, RZ, 0xc0, !PT ;  /* 0x0000ffff1d1d7812 */ /* 0x000fe400078ec0ff */
[----:B------:R-:W-:Y:S02]  /*c1c0*/  PRMT R62, R33, 0x3340, R0 ;  /* 0x00003340213e7816 */ /* 0x000fe40000000000 */
[----:B------:R-:W-:Y:S02]  /*c1d0*/  LOP3.LUT R33, R30, 0xffff, RZ, 0xc0, !PT ;  /* 0x0000ffff1e217812 */ /* 0x000fe400078ec0ff */
[----:B------:R-:W-:-:S02]  /*c1e0*/  PRMT R59, R31, 0x3340, R32 ;  /* 0x000033401f3b7816 */ /* 0x000fc40000000020 */
[----:B------:R-:W-:Y:S01]  /*c1f0*/  PRMT R57, R28, 0x3340, R29 ;  /* 0x000033401c397816 */ /* 0x000fe2000000001d */
[C---:B------:R-:W-:Y:S01]  /*c200*/  FFMA.FTZ R29, R134.reuse, R61, -0.16845393180847167969 ;  /* 0xbe2c7f30861d7423 */ /* 0x040fe2000001003d */
[----:B------:R-:W-:Y:S02]  /*c210*/  SHF.R.U32.HI R30, RZ, 0x8, R108 ;  /* 0x00000008ff1e7819 */ /* 0x000fe4000001166c */
[----:B------:R-:W-:Y:S01]  /*c220*/  SHF.R.U32.HI R31, RZ, 0x8, R85 ;  /* 0x00000008ff1f7819 */ /* 0x000fe20000011655 */
[C---:B------:R-:W-:Y:S01]  /*c230*/  FFMA.FTZ R29, R134.reuse, R29, 0.1716887056827545166 ;  /* 0x3e2fcf2a861d7423 */ /* 0x040fe2000001001d */
[----:B------:R-:W-:Y:S02]  /*c240*/  SHF.R.U32.HI R28, RZ, 0x8, R83 ;  /* 0x00000008ff1c7819 */ /* 0x000fe40000011653 */
[----:B------:R-:W-:Y:S01]  /*c250*/  PRMT R64, R33, 0x3340, R0 ;  /* 0x0000334021407816 */ /* 0x000fe20000000000 */
[----:B------:R-:W-:Y:S01]  /*c260*/  FFMA.FTZ R29, R134, R29, -0.17900948226451873779 ;  /* 0xbe374e43861d7423 */ /* 0x000fe2000001001d */
[----:B------:R-:W-:-:S02]  /*c270*/  SHF.R.U32.HI R32, RZ, 0x8, R87 ;  /* 0x00000008ff207819 */ /* 0x000fc40000011657 */
[----:B------:R-:W-:Y:S01]  /*c280*/  LOP3.LUT R30, R30, 0xffff, RZ, 0xc0, !PT ;  /* 0x0000ffff1e1e7812 */ /* 0x000fe200078ec0ff */
[----:B------:R-:W-:Y:S01]  /*c290*/  FFMA.FTZ R29, R134, R29, 0.20512372255325317383 ;  /* 0x3e520bf4861d7423 */ /* 0x000fe2000001001d */
[----:B------:R-:W-:Y:S02]  /*c2a0*/  LOP3.LUT R31, R31, 0xffff, RZ, 0xc0, !PT ;  /* 0x0000ffff1f1f7812 */ /* 0x000fe400078ec0ff */
[----:B------:R-:W-:Y:S01]  /*c2b0*/  LOP3.LUT R33, R28, 0xffff, RZ, 0xc0, !PT ;  /* 0x0000ffff1c217812 */ /* 0x000fe200078ec0ff */
[----:B------:R-:W-:Y:S01]  /*c2c0*/  FFMA.FTZ R29, R134, R29, -0.24046532809734344482 ;  /* 0xbe763c8b861d7423 */ /* 0x000fe2000001001d */
[----:B------:R-:W-:Y:S02]  /*c2d0*/  LOP3.LUT R63, R32, 0xffff, RZ, 0xc0, !PT ;  /* 0x0000ffff203f7812 */ /* 0x000fe400078ec0ff */
[----:B------:R-:W-:Y:S01]  /*c2e0*/  PRMT R61, R30, 0x3340, R31 ;  /* 0x000033401e3d7816 */ /* 0x000fe2000000001f */
[----:B------:R-:W-:Y:S01]  /*c2f0*/  FFMA.FTZ R29, R134, R29, 0.28857114911079406738 ;  /* 0x3e93bf99861d7423 */ /* 0x000fe2000001001d */
[----:B------:R-:W-:-:S02]  /*c300*/  PRMT R68, R33, 0x3340, R0 ;  /* 0x0000334021447816 */ /* 0x000fc40000000000 */
[----:B------:R-:W-:Y:S01]  /*c310*/  SHF.R.U32.HI R28, RZ, 0x8, R116 ;  /* 0x00000008ff1c7819 */ /* 0x000fe20000011674 */
[C---:B------:R-:W-:Y:S01]  /*c320*/  FFMA.FTZ R29, R134.reuse, R29, -0.36067417263984680176 ;  /* 0xbeb8aa49861d7423 */ /* 0x040fe2000001001d */
[----:B------:R-:W-:Y:S02]  /*c330*/  SHF.R.U32.HI R30, RZ, 0x8, R89 ;  /* 0x00000008ff1e7819 */ /* 0x000fe40000011659 */
[----:B------:R-:W-:Y:S01]  /*c340*/  SHF.R.U32.HI R31, RZ, 0x8, R91 ;  /* 0x00000008ff1f7819 */ /* 0x000fe2000001165b */
[C---:B------:R-:W-:Y:S01]  /*c350*/  FFMA.FTZ R29, R134.reuse, R29, 0.48089820146560668945 ;  /* 0x3ef6384a861d7423 */ /* 0x040fe2000001001d */
[----:B------:R-:W-:Y:S02]  /*c360*/  SHF.R.U32.HI R32, RZ, 0x8, R124 ;  /* 0x00000008ff207819 */ /* 0x000fe4000001167c */
[----:B------:R-:W-:Y:S01]  /*c370*/  SHF.R.U32.HI R33, RZ, 0x8, R93 ;  /* 0x00000008ff217819 */ /* 0x000fe2000001165d */
[----:B------:R-:W-:Y:S01]  /*c380*/  FFMA.FTZ R29, R134, R29, -0.72134751081466674805 ;  /* 0xbf38aa3b861d7423 */ /* 0x000fe2000001001d */
[----:B------:R-:W-:-:S02]  /*c390*/  PRMT R70, R63, 0x3340, R0 ;  /* 0x000033403f467816 */ /* 0x000fc40000000000 */
[----:B------:R-:W-:Y:S01]  /*c3a0*/  LOP3.LUT R30, R30, 0xffff, RZ, 0xc0, !PT ;  /* 0x0000ffff1e1e7812 */ /* 0x000fe200078ec0ff */
[----:B------:R-:W-:Y:S01]  /*c3b0*/  FMUL R29, R134, R29 ;  /* 0x0000001d861d7220 */ /* 0x000fe20000400000 */
[----:B------:R-:W-:Y:S02]  /*c3c0*/  LOP3.LUT R63, R28, 0xffff, RZ, 0xc0, !PT ;  /* 0x0000ffff1c3f7812 */ /* 0x000fe400078ec0ff */
[----:B------:R-:W-:Y:S01]  /*c3d0*/  LOP3.LUT R31, R31, 0xffff, RZ, 0xc0, !PT ;  /* 0x0000ffff1f1f7812 */ /* 0x000fe200078ec0ff */
[----:B------:R-:W-:Y:S01]  /*c3e0*/  FMUL R29, R134, R29 ;  /* 0x0000001d861d7220 */ /* 0x000fe20000400000 */
[----:B------:R-:W-:Y:S02]  /*c3f0*/  LOP3.LUT R33, R33, 0xffff, RZ, 0xc0, !PT ;  /* 0x0000ffff21217812 */ /* 0x000fe400078ec0ff */
[----:B------:R-:W-:Y:S01]  /*c400*/  LOP3.LUT R32, R32, 0xffff, RZ, 0xc0, !PT ;  /* 0x0000ffff20207812 */ /* 0x000fe200078ec0ff */
[----:B------:R-:W-:Y:S01]  /*c410*/  FFMA.FTZ R134, R134, 1.4426950216293334961, R29 ;  /* 0x3fb8aa3b86867823 */ /* 0x000fe2000001001d */
[----:B------:R-:W-:-:S02]  /*c420*/  PRMT R30, R63, 0x3340, R30 ;  /* 0x000033403f1e7816 */ /* 0x000fc4000000001e */
[----:B------:R-:W-:Y:S01]  /*c430*/  PRMT R37, R37, 0x5410, R38 ;  /* 0x0000541025257816 */ /* 0x000fe20000000026 */
[----:B------:R-:W-:Y:S01]  /*c440*/  FADD R133, R133, R134 ;  /* 0x0000008685857221 */ /* 0x000fe20000000000 */
[----:B------:R-:W-:Y:S02]  /*c450*/  PRMT R63, R31, 0x3340, R0 ;  /* 0x000033401f3f7816 */ /* 0x000fe40000000000 */
[----:B------:R-:W-:Y:S02]  /*c460*/  PRMT R32, R32, 0x3340, R33 ;  /* 0x0000334020207816 */ /* 0x000fe40000000021 */
[----:B------:R-:W-:Y:S02]  /*c470*/  PRMT R38, R39, 0x5410, R40 ;  /* 0x0000541027267816 */ /* 0x000fe40000000028 */
[----:B------:R-:W-:Y:S02]  /*c480*/  LOP3.LUT R31, R10, 0xffff, RZ, 0xc0, !PT ;  /* 0x0000ffff0a1f7812 */ /* 0x000fe400078ec0ff */
[----:B------:R-:W-:-:S02]  /*c490*/  LOP3.LUT R18, R18, 0xffff, RZ, 0xc0, !PT ;  /* 0x0000ffff12127812 */ /* 0x000fc400078ec0ff */
[----:B------:R-:W-:Y:S02]  /*c4a0*/  LOP3.LUT R33, R26, 0xffff, RZ, 0xc0, !PT ;  /* 0x0000ffff1a217812 */ /* 0x000fe400078ec0ff */
[----:B------:R-:W-:Y:S02]  /*c4b0*/  LOP3.LUT R34, R34, 0xffff, RZ, 0xc0, !PT ;  /* 0x0000ffff22227812 */ /* 0x000fe400078ec0ff */
[----:B------:R-:W-:Y:S02]  /*c4c0*/  PRMT R36, R35, 0x5410, R36 ;  /* 0x0000541023247816 */ /* 0x000fe40000000024 */
[----:B------:R-:W-:Y:S02]  /*c4d0*/  PRMT R39, R41, 0x5410, R44 ;  /* 0x0000541029277816 */ /* 0x000fe4000000002c */
[----:B------:R-:W-:Y:S02]  /*c4e0*/  PRMT R12, R12, 0x4210, R31 ;  /* 0x000042100c0c7816 */ /* 0x000fe4000000001f */
[----:B------:R-:W-:-:S02]  /*c4f0*/  PRMT R13, R13, 0x4210, R18 ;  /* 0x000042100d0d7816 */ /* 0x000fc40000000012 */
[----:B------:R-:W-:Y:S02]  /*c500*/  PRMT R14, R14, 0x4210, R33 ;  /* 0x000042100e0e7816 */ /* 0x000fe40000000021 */
[----:B------:R-:W-:Y:S02]  /*c510*/  PRMT R15, R15, 0x4210, R34 ;  /* 0x000042100f0f7816 */ /* 0x000fe40000000022 */
[----:B------:R-:W-:Y:S02]  /*c520*/  PRMT R36, R36, 0x5210, R31 ;  /* 0x0000521024247816 */ /* 0x000fe4000000001f */
[----:B------:R-:W-:Y:S01]  /*c530*/  PRMT R37, R37, 0x5210, R18 ;  /* 0x0000521025257816 */ /* 0x000fe20000000012 */
[----:B------:R1:W-:Y:S01]  /*c540*/  STS.128 [R132], R12 ;  /* 0x0000000c84007388 */ /* 0x0003e20000000c00 */
[----:B------:R-:W-:Y:S02]  /*c550*/  PRMT R38, R38, 0x5210, R33 ;  /* 0x0000521026267816 */ /* 0x000fe40000000021 */
[----:B------:R-:W-:-:S02]  /*c560*/  PRMT R39, R39, 0x5210, R34 ;  /* 0x0000521027277816 */ /* 0x000fc40000000022 */
[----:B------:R-:W-:Y:S02]  /*c570*/  ISETP.GE.U32.AND P0, PT, R141, 0x7f800000, PT ;  /* 0x7f8000008d00780c */ /* 0x000fe40003f06070 */
[----:B------:R-:W-:Y:S01]  /*c580*/  LOP3.LUT R58, R58, 0xffff, RZ, 0xc0, !PT ;  /* 0x0000ffff3a3a7812 */ /* 0x000fe200078ec0ff */
[----:B------:R2:W-:Y:S01]  /*c590*/  STS.128 [R132+0x800], R36 ;  /* 0x0008002484007388 */ /* 0x0005e20000000c00 */
[----:B------:R-:W-:Y:S02]  /*c5a0*/  LOP3.LUT R66, R66, 0xffff, RZ, 0xc0, !PT ;  /* 0x0000ffff42427812 */ /* 0x000fe400078ec0ff */
[----:B------:R-:W-:Y:S01]  /*c5b0*/  SHF.R.U32.HI R10, RZ, 0x8, R95 ;  /* 0x00000008ff0a7819 */ /* 0x000fe2000001165f */
[----:B------:R-:W-:Y:S01]  /*c5c0*/  BAR.SYNC.DEFER_BLOCKING 0x0 ;  /* 0x0000000000007b1d */ /* 0x000fe20000010000 */
[----:B------:R-:W-:Y:S02]  /*c5d0*/  PRMT R46, R43, 0x5410, R46 ;  /* 0x000054102b2e7816 */ /* 0x000fe4000000002e */
[----:B------:R-:W-:-:S02]  /*c5e0*/  PRMT R45, R45, 0x5410, R48 ;  /* 0x000054102d2d7816 */ /* 0x000fc40000000030 */
[----:B-1----:R-:W-:Y:S01]  /*c5f0*/  LOP3.LUT R13, R42, 0xffff, RZ, 0xc0, !PT ;  /* 0x0000ffff2a0d7812 */ /* 0x002fe200078ec0ff */
[----:B------:R-:W-:Y:S01]  /*c600*/  @P0 IMAD.MOV.U32 R12, RZ, RZ, 0x7f800000 ;  /* 0x7f800000ff0c0424 */ /* 0x000fe200078e00ff */
[----:B------:R-:W-:Y:S02]  /*c610*/  PRMT R14, R19, 0x4210, R58 ;  /* 0x00004210130e7816 */ /* 0x000fe4000000003a */
[----:B------:R-:W-:Y:S01]  /*c620*/  PRMT R15, R17, 0x4210, R66 ;  /* 0x00004210110f7816 */ /* 0x000fe20000000042 */
[----:B------:R-:W-:Y:S01]  /*c630*/  @P0 FFMA.FTZ R133, R141, R12, +INF ;  /* 0x7f8000008d850423 */ /* 0x000fe2000001000c */
[----:B------:R-:W-:Y:S02]  /*c640*/  PRMT R12, R16, 0x4210, R13 ;  /* 0x00004210100c7816 */ /* 0x000fe4000000000d */
[----:B------:R-:W-:Y:S02]  /*c650*/  PRMT R47, R47, 0x5410, R52 ;  /* 0x000054102f2f7816 */ /* 0x000fe40000000034 */
[----:B------:R-:W-:-:S02]  /*c660*/  PRMT R49, R49, 0x5410, R54 ;  /* 0x0000541031317816 */ /* 0x000fc40000000036 */
[----:B------:R-:W-:Y:S02]  /*c670*/  LOP3.LUT R50, R50, 0xffff, RZ, 0xc0, !PT ;  /* 0x0000ffff32327812 */ /* 0x000fe400078ec0ff */
[----:B------:R-:W-:Y:S02]  /*c680*/  LOP3.LUT R65, R10, 0xffff, RZ, 0xc0, !PT ;  /* 0x0000ffff0a417812 */ /* 0x000fe400078ec0ff */
[----:B------:R-:W-:Y:S02]  /*c690*/  PRMT R10, R51, 0x5410, R56 ;  /* 0x00005410330a7816 */ /* 0x000fe40000000038 */
[----:B------:R-:W-:Y:S01]  /*c6a0*/  PRMT R91, R57, 0x5410, R64 ;  /* 0x00005410395b7816 */ /* 0x000fe20000000040 */
[----:B------:R-:W1:Y:S01]  /*c6b0*/  LDS.128 R16, [R168] ;  /* 0x00000000a8107984 */ /* 0x000e620000000c00 */
[----:B------:R-:W-:Y:S02]  /*c6c0*/  PRMT R68, R59, 0x5410, R68 ;  /* 0x000054103b447816 */ /* 0x000fe40000000044 */
[----:B------:R-:W-:Y:S01]  /*c6d0*/  PRMT R56, R46, 0x5210, R13 ;  /* 0x000052102e387816 */ /* 0x000fe2000000000d */
[----:B------:R-:W-:Y:S01]  /*c6e0*/  LDS.128 R196, [R168+0x1000] ;  /* 0x00100000a8c47984 */ /* 0x000fe20000000c00 */
[----:B------:R-:W-:-:S02]  /*c6f0*/  PRMT R13, R9, 0x4210, R50 ;  /* 0x00004210090d7816 */ /* 0x000fc40000000032 */
[----:B------:R-:W-:Y:S01]  /*c700*/  PRMT R57, R45, 0x5210, R50 ;  /* 0x000052102d397816 */ /* 0x000fe20000000032 */
[----:B------:R-:W-:Y:S01]  /*c710*/  BAR.SYNC.DEFER_BLOCKING 0x0 ;  /* 0x0000000000007b1d */ /* 0x000fe20000010000 */
[----:B------:R-:W-:Y:S02]  /*c720*/  PRMT R58, R47, 0x5210, R58 ;  /* 0x000052102f3a7816 */ /* 0x000fe4000000003a */
[----:B------:R-:W-:Y:S02]  /*c730*/  PRMT R59, R49, 0x5210, R66 ;  /* 0x00005210313b7816 */ /* 0x000fe40000000042 */
[----:B------:R-:W-:Y:S02]  /*c740*/  LOP3.LUT R9, R74, 0xffff, RZ, 0xc0, !PT ;  /* 0x0000ffff4a097812 */ /* 0x000fe400078ec0ff */
[----:B------:R-:W-:Y:S02]  /*c750*/  PRMT R65, R65, 0x3340, R0 ;  /* 0x0000334041417816 */ /* 0x000fe40000000000 */
[----:B------:R-:W-:-:S02]  /*c760*/  PRMT R88, R10, 0x5210, R9 ;  /* 0x000052100a587816 */ /* 0x000fc40000000009 */
[----:B------:R-:W-:Y:S02]  /*c770*/  LOP3.LUT R90, R90, 0xffff, RZ, 0xc0, !PT ;  /* 0x0000ffff5a5a7812 */ /* 0x000fe400078ec0ff */
[----:B------:R-:W-:Y:S02]  /*c780*/  PRMT R53, R53, 0x5410, R60 ;  /* 0x0000541035357816 */ /* 0x000fe4000000003c */
[----:B------:R-:W-:Y:S02]  /*c790*/  PRMT R55, R55, 0x5410, R62 ;  /* 0x0000541037377816 */ /* 0x000fe4000000003e */
[----:B------:R-:W-:Y:S02]  /*c7a0*/  LOP3.LUT R82, R82, 0xffff, RZ, 0xc0, !PT ;  /* 0x0000ffff52527812 */ /* 0x000fe400078ec0ff */
[----:B------:R-:W-:Y:S02]  /*c7b0*/  LOP3.LUT R10, R5, 0xffff, RZ, 0xc0, !PT ;  /* 0x0000ffff050a7812 */ /* 0x000fe400078ec0ff */
[----:B------:R-:W-:-:S02]  /*c7c0*/  PRMT R26, R32, 0x5410, R65 ;  /* 0x00005410201a7816 */ /* 0x000fc40000000041 */
[----:B------:R-:W-:Y:S01]  /*c7d0*/  PRMT R34, R27, 0x4210, R90 ;  /* 0x000042101b227816 */ /* 0x000fe2000000005a */
[----:B------:R-:W-:Y:S01]  /*c7e0*/  STS.128 [R132], R12 ;  /* 0x0000000c84007388 */ /* 0x000fe20000000c00 */
[----:B------:R-:W-:Y:S02]  /*c7f0*/  PRMT R32, R22, 0x4210, R9 ;  /* 0x0000421016207816 */ /* 0x000fe40000000009 */
[--C-:B------:R-:W-:Y:S01]  /*c800*/  PRMT R33, R21, 0x4210, R82.reuse ;  /* 0x0000421015217816 */ /* 0x100fe20000000052 */
[----:B------:R1:W-:Y:S01]  /*c810*/  STS.128 [R132+0x800], R56 ;  /* 0x0008003884007388 */ /* 0x0003e20000000c00 */
[----:B------:R-:W-:Y:S01]  /*c820*/  PRMT R89, R53, 0x5210, R82 ;  /* 0x0000521035597816 */ /* 0x000fe20000000052 */
[----:B---3--:R-:W-:Y:S01]  /*c830*/  IMAD R21, R140, R160, RZ ;  /* 0x000000a08c157224 */ /* 0x008fe200078e02ff */
[----:B------:R-:W-:Y:S01]  /*c840*/  PRMT R90, R55, 0x5210, R90 ;  /* 0x00005210375a7816 */ /* 0x000fe2000000005a */
[----:B------:R-:W-:Y:S01]  /*c850*/  BAR.SYNC.DEFER_BLOCKING 0x0 ;  /* 0x0000000000007b1d */ /* 0x000fe20000010000 */
[--C-:B------:R-:W-:Y:S01]  /*c860*/  PRMT R35, R25, 0x4210, R10.reuse ;  /* 0x0000421019237816 */ /* 0x100fe2000000000a */
[----:B------:R-:W-:Y:S01]  /*c870*/  IMAD R25, R160, 0x2, R21 ;  /* 0x00000002a0197824 */ /* 0x000fe200078e0215 */
[----:B------:R-:W-:-:S02]  /*c880*/  PRMT R91, R91, 0x5210, R10 ;  /* 0x000052105b5b7816 */ /* 0x000fc4000000000a */
[----:B------:R-:W-:Y:S01]  /*c890*/  LOP3.LUT R5, R4, 0xffff, RZ, 0xc0, !PT ;  /* 0x0000ffff04057812 */ /* 0x000fe200078ec0ff */
[----:B------:R-:W-:Y:S01]  /*c8a0*/  IMAD R27, R160, 0x2, R25 ;  /* 0x00000002a01b7824 */ /* 0x000fe200078e0219 */
[----:B------:R-:W-:Y:S02]  /*c8b0*/  LOP3.LUT R6, R6, 0xffff, RZ, 0xc0, !PT ;  /* 0x0000ffff06067812 */ /* 0x000fe400078ec0ff */
[----:B--2---:R-:W-:Y:S01]  /*c8c0*/  PRMT R36, R20, 0x4210, R5 ;  /* 0x0000421014247816 */ /* 0x004fe20000000005 */
[----:B------:R-:W-:Y:S01]  /*c8d0*/  IMAD R29, R160, 0x2, R27 ;  /* 0x00000002a01d7824 */ /* 0x000fe200078e021b */
[----:B------:R-:W-:Y:S02]  /*c8e0*/  PRMT R40, R68, 0x5210, R5 ;  /* 0x0000521044287816 */ /* 0x000fe40000000005 */
[----:B------:R-:W-:Y:S01]  /*c8f0*/  LOP3.LUT R4, R7, 0xffff, RZ, 0xc0, !PT ;  /* 0x0000ffff07047812 */ /* 0x000fe200078ec0ff */
[----:B------:R-:W-:Y:S01]  /*c900*/  IMAD R31, R160, 0x2, R29 ;  /* 0x00000002a01f7824 */ /* 0x000fe200078e021d */
[----:B------:R-:W-:-:S02]  /*c910*/  LOP3.LUT R5, R8, 0xffff, RZ, 0xc0, !PT ;  /* 0x0000ffff08057812 */ /* 0x000fc400078ec0ff */
[----:B------:R-:W-:Y:S02]  /*c920*/  PRMT R41, R61, 0x5410, R70 ;  /* 0x000054103d297816 */ /* 0x000fe40000000046 */
[----:B------:R-:W-:Y:S02]  /*c930*/  PRMT R63, R30, 0x5410, R63 ;  /* 0x000054101e3f7816 */ /* 0x000fe4000000003f */
[--C-:B------:R-:W-:Y:S02]  /*c940*/  PRMT R37, R11, 0x4210, R6.reuse ;  /* 0x000042100b257816 */ /* 0x100fe40000000006 */
[----:B------:R-:W-:Y:S01]  /*c950*/  PRMT R41, R41, 0x5210, R6 ;  /* 0x0000521029297816 */ /* 0x000fe20000000006 */
[----:B------:R-:W2:Y:S01]  /*c960*/  LDS.128 R12, [R168] ;  /* 0x00000000a80c7984 */ /* 0x000ea20000000c00 */
[--C-:B------:R-:W-:Y:S02]  /*c970*/  PRMT R38, R23, 0x4210, R4.reuse ;  /* 0x0000421017267816 */ /* 0x100fe40000000004 */
[----:B------:R-:W-:Y:S01]  /*c980*/  PRMT R42, R63, 0x5210, R4 ;  /* 0x000052103f2a7816 */ /* 0x000fe20000000004 */
[----:B------:R-:W3:Y:S01]  /*c990*/  LDS.128 R204, [R168+0x1000] ;  /* 0x00100000a8cc7984 */ /* 0x000ee20000000c00 */
[----:B------:R-:W-:-:S02]  /*c9a0*/  PRMT R39, R24, 0x4210, R5 ;  /* 0x0000421018277816 */ /* 0x000fc40000000005 */
[----:B------:R-:W-:Y:S01]  /*c9b0*/  PRMT R43, R26, 0x5210, R5 ;  /* 0x000052101a2b7816 */ /* 0x000fe20000000005 */
[----:B------:R-:W-:Y:S01]  /*c9c0*/  BAR.SYNC.DEFER_BLOCKING 0x0 ;  /* 0x0000000000007b1d */ /* 0x000fe20000010000 */
[C---:B-1----:R-:W-:Y:S02]  /*c9d0*/  PRMT R57, R17.reuse, 0x7773, RZ ;  /* 0x0000777311397816 */ /* 0x042fe400000000ff */
[C---:B------:R-:W-:Y:S02]  /*c9e0*/  PRMT R75, R17.reuse, 0x7772, RZ ;  /* 0x00007772114b7816 */ /* 0x040fe400000000ff */
[C---:B------:R-:W-:Y:S02]  /*c9f0*/  PRMT R77, R17.reuse, 0x7771, RZ ;  /* 0x00007771114d7816 */ /* 0x040fe400000000ff */
[----:B------:R-:W-:Y:S01]  /*ca00*/  PRMT R55, R17, 0x7770, RZ ;  /* 0x0000777011377816 */ /* 0x000fe200000000ff */
[----:B------:R-:W-:Y:S01]  /*ca10*/  IMAD R17, R208, UR5, RZ ;  /* 0x00000005d0117c24 */ /* 0x000fe2000f8e02ff */
[----:B------:R-:W-:Y:S01]  /*ca20*/  FSETP.NEU.AND P1, PT, R141, RZ, PT ;  /* 0x000000ff8d00720b */ /* 0x000fe20003f2d000 */
[----:B------:R-:W-:Y:S01]  /*ca30*/  USHF.R.S32.HI UR5, URZ, 0x1f, UR4 ;  /* 0x0000001fff057899 */ /* 0x000fe20008011404 */
[----:B------:R-:W-:-:S02]  /*ca40*/  PRMT R69, R18, 0x7773, RZ ;  /* 0x0000777312457816 */ /* 0x000fc400000000ff */
[----:B------:R-:W-:Y:S02]  /*ca50*/  FSEL R133, R133, -INF , P1 ;  /* 0xff80000085857808 */ /* 0x000fe40000800000 */
[----:B0-----:R-:W-:Y:S01]  /*ca60*/  IADD3 R166, P0, P1, R17, UR4, R166 ;  /* 0x0000000411a67c10 */ /* 0x001fe2000f91e0a6 */
[----:B------:R-:W0:Y:S01]  /*ca70*/  LDCU UR4, c[0x0][0x3ec] ;  /* 0x00007d80ff0477ac */ /* 0x000e220008000800 */
[C---:B------:R-:W-:Y:S01]  /*ca80*/  PRMT R59, R18.reuse, 0x7772, RZ ;  /* 0x00007772123b7816 */ /* 0x040fe200000000ff */
[----:B------:R-:W-:Y:S01]  /*ca90*/  FFMA R0, R133, 0.69314718246459960938, R0 ;  /* 0x3f31721885007823 */ /* 0x000fe20000000000 */
[C---:B------:R-:W-:Y:S02]  /*caa0*/  PRMT R71, R18.reuse, 0x7771, RZ ;  /* 0x0000777112477816 */ /* 0x040fe400000000ff */
[----:B------:R-:W-:Y:S02]  /*cab0*/  PRMT R73, R18, 0x7770, RZ ;  /* 0x0000777012497816 */ /* 0x000fe400000000ff */
[C---:B------:R-:W-:Y:S01]  /*cac0*/  PRMT R63, R19.reuse, 0x7773, RZ ;  /* 0x00007773133f7816 */ /* 0x040fe200000000ff */
[----:B------:R1:W-:Y:S01]  /*cad0*/  STS.128 [R132], R32 ;  /* 0x0000002084007388 */ /* 0x0003e20000000c00 */
[----:B------:R-:W-:-:S02]  /*cae0*/  PRMT R65, R19, 0x7772, RZ ;  /* 0x0000777213417816 */ /* 0x000fc400000000ff */
[C---:B------:R-:W-:Y:S01]  /*caf0*/  PRMT R61, R19.reuse, 0x7771, RZ ;  /* 0x00007771133d7816 */ /* 0x040fe200000000ff */
[----:B------:R4:W-:Y:S01]  /*cb00*/  STS.128 [R132+0x800], R88 ;  /* 0x0008005884007388 */ /* 0x0009e20000000c00 */
[----:B------:R-:W-:Y:S02]  /*cb10*/  PRMT R67, R19, 0x7770, RZ ;  /* 0x0000777013437816 */ /* 0x000fe400000000ff */
[----:B------:R-:W-:Y:S01]  /*cb20*/  PRMT R83, R16, 0x7770, RZ ;  /* 0x0000777010537816 */ /* 0x000fe200000000ff */
[----:B------:R-:W-:Y:S01]  /*cb30*/  BAR.SYNC.DEFER_BLOCKING 0x0 ;  /* 0x0000000000007b1d */ /* 0x000fe20000010000 */
[C---:B--2---:R-:W-:Y:S01]  /*cb40*/  PRMT R109, R12.reuse, 0x7773, RZ ;  /* 0x000077730c6d7816 */ /* 0x044fe200000000ff */
[----:B0-----:R-:W-:Y:S01]  /*cb50*/  UIMAD UR4, UR16, UR4, URZ ;  /* 0x00000004100472a4 */ /* 0x001fe2000f8e02ff */
[C---:B------:R-:W-:Y:S02]  /*cb60*/  PRMT R111, R12.reuse, 0x7772, RZ ;  /* 0x000077720c6f7816 */ /* 0x040fe400000000ff */
[C---:B------:R-:W-:Y:S01]  /*cb70*/  PRMT R113, R12.reuse, 0x7771, RZ ;  /* 0x000077710c717816 */ /* 0x040fe200000000ff */
[----:B------:R-:W-:Y:S01]  /*cb80*/  USHF.L.U32 UR6, UR4, 0x2, URZ ;  /* 0x0000000204067899 */ /* 0x000fe200080006ff */
[----:B------:R-:W-:Y:S01]  /*cb90*/  PRMT R115, R12, 0x7770, RZ ;  /* 0x000077700c737816 */ /* 0x000fe200000000ff */
[----:B-1----:R-:W-:Y:S01]  /*cba0*/  IMAD R33, R160, 0x2, R31 ;  /* 0x00000002a0217824 */ /* 0x002fe200078e021f */
[----:B------:R-:W-:-:S02]  /*cbb0*/  SHF.R.S32.HI R12, RZ, 0x1f, R17 ;  /* 0x0000001fff0c7819 */ /* 0x000fc40000011411 */
[----:B------:R-:W-:Y:S01]  /*cbc0*/  PRMT R53, R16, 0x7771, RZ ;  /* 0x0000777110357816 */ /* 0x000fe200000000ff */
[----:B------:R-:W-:Y:S01]  /*cbd0*/  IMAD R35, R160, 0x2, R33 ;  /* 0x00000002a0237824 */ /* 0x000fe200078e0221 */
[----:B------:R-:W-:Y:S01]  /*cbe0*/  IADD3.X R167, PT, PT, R12, UR5, R167, P0, P1 ;  /* 0x000000050ca77c10 */ /* 0x000fe200087e24a7 */
[----:B------:R-:W-:Y:S01]  /*cbf0*/  UIMAD.WIDE UR4, UR4, 0x4, URZ ;  /* 0x00000004040478a5 */ /* 0x000fe2000f8e02ff */
[-C--:B------:R-:W-:Y:S02]  /*cc00*/  IADD3 R18, P0, PT, R21, R166.reuse, RZ ;  /* 0x000000a615127210 */ /* 0x080fe40007f1e0ff */
[----:B------:R-:W-:Y:S02]  /*cc10*/  IADD3 R22, P1, PT, R25, R166, RZ ;  /* 0x000000a619167210 */ /* 0x000fe40007f3e0ff */
[-C--:B------:R-:W-:Y:S02]  /*cc20*/  LEA.HI.X.SX32 R19, R21, R167.reuse, 0x1, P0 ;  /* 0x000000a715137211 */ /* 0x080fe400000f0eff */
[----:B------:R-:W-:-:S02]  /*cc30*/  LEA.HI.X.SX32 R23, R25, R167, 0x1, P1 ;  /* 0x000000a719177211 */ /* 0x000fc400008f0eff */
[C---:B------:R-:W-:Y:S01]  /*cc40*/  IADD3 R24, P1, PT, R31.reuse, R166, RZ ;  /* 0x000000a61f187210 */ /* 0x040fe20007f3e0ff */
[----:B------:R-:W0:Y:S01]  /*cc50*/  LDS.128 R8, [R168] ;  /* 0x00000000a8087984 */ /* 0x000e220000000c00 */
[C---:B------:R-:W-:Y:S02]  /*cc60*/  PRMT R81, R16.reuse, 0x7772, RZ ;  /* 0x0000777210517816 */ /* 0x040fe400000000ff */
[----:B------:R-:W-:Y:S01]  /*cc70*/  LEA.HI.X.SX32 R25, R31, R167, 0x1, P1 ;  /* 0x000000a71f197211 */ /* 0x000fe200008f0eff */
[----:B------:R-:W1:Y:S01]  /*cc80*/  LDS.128 R4, [R168+0x1000] ;  /* 0x00100000a8047984 */ /* 0x000e620000000c00 */
[----:B------:R-:W-:Y:S02]  /*cc90*/  PRMT R79, R16, 0x7773, RZ ;  /* 0x00007773104f7816 */ /* 0x000fe400000000ff */
[C---:B------:R-:W-:Y:S01]  /*cca0*/  PRMT R107, R13.reuse, 0x7770, RZ ;  /* 0x000077700d6b7816 */ /* 0x040fe200000000ff */
[----:B------:R-:W-:Y:S01]  /*ccb0*/  BAR.SYNC.DEFER_BLOCKING 0x0 ;  /* 0x0000000000007b1d */ /* 0x000fe20000010000 */
[----:B------:R-:W-:-:S02]  /*ccc0*/  PRMT R105, R13, 0x7771, RZ ;  /* 0x000077710d697816 */ /* 0x000fc400000000ff */
[C---:B------:R-:W-:Y:S02]  /*ccd0*/  PRMT R103, R13.reuse, 0x7772, RZ ;  /* 0x000077720d677816 */ /* 0x040fe400000000ff */
[----:B------:R-:W-:Y:S02]  /*cce0*/  PRMT R101, R13, 0x7773, RZ ;  /* 0x000077730d657816 */ /* 0x000fe400000000ff */
[C---:B------:R-:W-:Y:S02]  /*ccf0*/  PRMT R99, R14.reuse, 0x7770, RZ ;  /* 0x000077700e637816 */ /* 0x040fe400000000ff */
[C---:B------:R-:W-:Y:S02]  /*cd00*/  PRMT R97, R14.reuse, 0x7771, RZ ;  /* 0x000077710e617816 */ /* 0x040fe400000000ff */
[C---:B------:R-:W-:Y:S02]  /*cd10*/  PRMT R95, R14.reuse, 0x7772, RZ ;  /* 0x000077720e5f7816 */ /* 0x040fe400000000ff */
[----:B------:R-:W-:-:S02]  /*cd20*/  PRMT R93, R14, 0x7773, RZ ;  /* 0x000077730e5d7816 */ /* 0x000fc400000000ff */
[C---:B----4-:R-:W-:Y:S02]  /*cd30*/  PRMT R91, R15.reuse, 0x7770, RZ ;  /* 0x000077700f5b7816 */ /* 0x050fe400000000ff */
[C---:B------:R-:W-:Y:S02]  /*cd40*/  PRMT R89, R15.reuse, 0x7771, RZ ;  /* 0x000077710f597816 */ /* 0x040fe400000000ff */
[C---:B------:R-:W-:Y:S02]  /*cd50*/  PRMT R87, R15.reuse, 0x7772, RZ ;  /* 0x000077720f577816 */ /* 0x040fe400000000ff */
[----:B------:R-:W-:Y:S02]  /*cd60*/  PRMT R85, R15, 0x7773, RZ ;  /* 0x000077730f557816 */ /* 0x000fe400000000ff */
[C---:B---3--:R-:W-:Y:S01]  /*cd70*/  PRMT R215, R204.reuse, 0x7773, RZ ;  /* 0x00007773ccd77816 */ /* 0x048fe200000000ff */
[----:B------:R2:W-:Y:S01]  /*cd80*/  STS.128 [R132], R36 ;  /* 0x0000002484007388 */ /* 0x0005e20000000c00 */
[----:B------:R-:W-:-:S02]  /*cd90*/  PRMT R217, R204, 0x7772, RZ ;  /* 0x00007772ccd97816 */ /* 0x000fc400000000ff */
[C---:B------:R-:W-:Y:S01]  /*cda0*/  PRMT R219, R204.reuse, 0x7771, RZ ;  /* 0x00007771ccdb7816 */ /* 0x040fe200000000ff */
[----:B------:R3:W-:Y:S01]  /*cdb0*/  STS.128 [R132+0x800], R40 ;  /* 0x0008002884007388 */ /* 0x0007e20000000c00 */
[----:B------:R-:W-:Y:S02]  /*cdc0*/  PRMT R221, R204, 0x7770, RZ ;  /* 0x00007770ccdd7816 */ /* 0x000fe400000000ff */
[----:B------:R-:W-:Y:S01]  /*cdd0*/  PRMT R195, R198, 0x7773, RZ ;  /* 0x00007773c6c37816 */ /* 0x000fe200000000ff */
[----:B------:R-:W-:Y:S01]  /*cde0*/  BAR.SYNC.DEFER_BLOCKING 0x0 ;  /* 0x0000000000007b1d */ /* 0x000fe20000010000 */
[C---:B0-----:R-:W-:Y:S02]  /*cdf0*/  PRMT R125, R8.reuse, 0x7770, RZ ;  /* 0x00007770087d7816 */ /* 0x041fe400000000ff */
[----:B------:R-:W-:Y:S02]  /*ce00*/  PRMT R123, R8, 0x7771, RZ ;  /* 0x00007771087b7816 */ /* 0x000fe400000000ff */
[----:B-1----:R-:W-:-:S02]  /*ce10*/  PRMT R239, R4, 0x7773, RZ ;  /* 0x0000777304ef7816 */ /* 0x002fc400000000ff */
[----:B------:R-:W-:Y:S01]  /*ce20*/  PRMT R241, R4, 0x7772, RZ ;  /* 0x0000777204f17816 */ /* 0x000fe200000000ff */
[----:B--2---:R-:W-:Y:S01]  /*ce30*/  IMAD R37, R160, 0x2, R35 ;  /* 0x00000002a0257824 */ /* 0x004fe200078e0223 */
[C---:B------:R-:W-:Y:S02]  /*ce40*/  PRMT R243, R4.reuse, 0x7771, RZ ;  /* 0x0000777104f37816 */ /* 0x040fe400000000ff */
[----:B------:R-:W-:Y:S01]  /*ce50*/  PRMT R245, R4, 0x7770, RZ ;  /* 0x0000777004f57816 */ /* 0x000fe200000000ff */
[C---:B------:R-:W-:Y:S01]  /*ce60*/  IMAD R39, R160.reuse, 0x2, R37 ;  /* 0x00000002a0277824 */ /* 0x040fe200078e0225 */
[----:B------:R-:W-:Y:S02]  /*ce70*/  IADD3 R4, P0, PT, R27, R166, RZ ;  /* 0x000000a61b047210 */ /* 0x000fe40007f1e0ff */
[C---:B------:R-:W-:Y:S01]  /*ce80*/  PRMT R233, R5.reuse, 0x7773, RZ ;  /* 0x0000777305e97816 */ /* 0x040fe200000000ff */
[----:B---3--:R-:W-:Y:S01]  /*ce90*/  IMAD R41, R160, 0x2, R39 ;  /* 0x00000002a0297824 */ /* 0x008fe200078e0227 */
[----:B------:R-:W-:-:S02]  /*cea0*/  PRMT R235, R5, 0x7772, RZ ;  /* 0x0000777205eb7816 */ /* 0x000fc400000000ff */
[C---:B------:R-:W-:Y:S01]  /*ceb0*/  PRMT R237, R5.reuse, 0x7771, RZ ;  /* 0x0000777105ed7816 */ /* 0x040fe200000000ff */
[C---:B------:R-:W-:Y:S01]  /*cec0*/  IMAD R43, R160.reuse, 0x2, R41 ;  /* 0x00000002a02b7824 */ /* 0x040fe200078e0229 */
[----:B------:R-:W-:Y:S02]  /*ced0*/  PRMT R178, R5, 0x7770, RZ ;  /* 0x0000777005b27816 */ /* 0x000fe400000000ff */
[----:B------:R-:W-:Y:S01]  /*cee0*/  LEA.HI.X.SX32 R5, R27, R167, 0x1, P0 ;  /* 0x000000a71b057211 */ /* 0x000fe200000f0eff */
[----:B------:R-:W-:Y:S01]  /*cef0*/  IMAD R45, R160, 0x2, R43 ;  /* 0x00000002a02d7824 */ /* 0x000fe200078e022b */
[C---:B------:R-:W-:Y:S01]  /*cf00*/  PRMT R170, R6.reuse, 0x7773, RZ ;  /* 0x0000777306aa7816 */ /* 0x040fe200000000ff */
[----:B------:R0:W-:Y:S01]  /*cf10*/  STG.E.U8 desc[UR28][R18.64], R83 ;  /* 0x0000005312007986 */ /* 0x0001e2000c10111c */
[----:B------:R-:W-:Y:S01]  /*cf20*/  PRMT R172, R6, 0x7772, RZ ;  /* 0x0000777206ac7816 */ /* 0x000fe200000000ff */
[----:B------:R-:W-:Y:S01]  /*cf30*/  IMAD R21, R160, 0x2, R45 ;  /* 0x00000002a0157824 */ /* 0x000fe200078e022d */
[C---:B------:R-:W-:Y:S01]  /*cf40*/  PRMT R174, R6.reuse, 0x7771, RZ ;  /* 0x0000777106ae7816 */ /* 0x040fe200000000ff */
[----:B------:R-:W-:Y:S01]  /*cf50*/  STG.E.U8 desc[UR28][R22.64], R53 ;  /* 0x0000003516007986 */ /* 0x000fe2000c10111c */
[----:B------:R-:W-:Y:S01]  /*cf60*/  PRMT R176, R6, 0x7770, RZ ;  /* 0x0000777006b07816 */ /* 0x000fe200000000ff */
[C---:B------:R-:W-:Y:S01]  /*cf70*/  IMAD R47, R160.reuse, 0x2, R21 ;  /* 0x00000002a02f7824 */ /* 0x040fe200078e0215 */
[----:B------:R-:W-:Y:S01]  /*cf80*/  IADD3 R6, P0, PT, R29, R166, RZ ;  /* 0x000000a61d067210 */ /* 0x000fe20007f1e0ff */
[----:B------:R1:W-:Y:S01]  /*cf90*/  STG.E.U8 desc[UR28][R4.64], R81 ;  /* 0x0000005104007986 */ /* 0x0003e2000c10111c */
[C---:B------:R-:W-:Y:S01]  /*cfa0*/  PRMT R247, R7.reuse, 0x7773, RZ ;  /* 0x0000777307f77816 */ /* 0x040fe200000000ff */
[----:B------:R-:W-:Y:S01]  /*cfb0*/  IMAD R49, R160, 0x2, R47 ;  /* 0x00000002a0317824 */ /* 0x000fe200078e022f */
[----:B------:R-:W-:-:S02]  /*cfc0*/  PRMT R249, R7, 0x7772, RZ ;  /* 0x0000777207f97816 */ /* 0x000fc400000000ff */
[C---:B------:R-:W-:Y:S01]  /*cfd0*/  PRMT R251, R7.reuse, 0x7771, RZ ;  /* 0x0000777107fb7816 */ /* 0x040fe200000000ff */
[C---:B------:R-:W-:Y:S01]  /*cfe0*/  IMAD R27, R160.reuse, 0x2, R49 ;  /* 0x00000002a01b7824 */ /* 0x040fe200078e0231 */
[----:B------:R-:W-:Y:S02]  /*cff0*/  PRMT R180, R7, 0x7770, RZ ;  /* 0x0000777007b47816 */ /* 0x000fe400000000ff */
[-C--:B------:R-:W-:Y:S01]  /*d000*/  LEA.HI.X.SX32 R7, R29, R167.reuse, 0x1, P0 ;  /* 0x000000a71d077211 */ /* 0x080fe200000f0eff */
[C---:B------:R-:W-:Y:S01]  /*d010*/  IMAD R51, R160.reuse, 0x2, R27 ;  /* 0x00000002a0337824 */ /* 0x040fe200078e021b */
[-C--:B0-----:R-:W-:Y:S02]  /*d020*/  IADD3 R18, P0, PT, R33, R166.reuse, RZ ;  /* 0x000000a621127210 */ /* 0x081fe40007f1e0ff */
[-C--:B-1----:R-:W-:Y:S01]  /*d030*/  IADD3 R4, P1, PT, R37, R166.reuse, RZ ;  /* 0x000000a625047210 */ /* 0x082fe20007f3e0ff */
[C---:B------:R-:W-:Y:S01]  /*d040*/  IMAD R29, R160.reuse, 0x2, R51 ;  /* 0x00000002a01d7824 */ /* 0x040fe200078e0233 */
[-C--:B------:R-:W-:Y:S01]  /*d050*/  LEA.HI.X.SX32 R19, R33, R167.reuse, 0x1, P0 ;  /* 0x000000a721137211 */ /* 0x080fe200000f0eff */
[----:B------:R0:W-:Y:S01]  /*d060*/  STG.E.U8 desc[UR28][R6.64], R79 ;  /* 0x0000004f06007986 */ /* 0x0001e2000c10111c */
[-C--:B------:R-:W-:Y:S01]  /*d070*/  IADD3 R22, P0, PT, R35, R166.reuse, RZ ;  /* 0x000000a623167210 */ /* 0x080fe20007f1e0ff */
[C---:B------:R-:W-:Y:S01]  /*d080*/  IMAD R31, R160.reuse, 0x2, R29 ;  /* 0x00000002a01f7824 */ /* 0x040fe200078e021d */
[-C--:B------:R-:W-:Y:S01]  /*d090*/  LEA.HI.X.SX32 R5, R37, R167.reuse, 0x1, P1 ;  /* 0x000000a725057211 */ /* 0x080fe200008f0eff */
[----:B------:R1:W-:Y:S01]  /*d0a0*/  STG.E.U8 desc[UR28][R24.64], R55 ;  /* 0x0000003718007986 */ /* 0x0003e2000c10111c */
[-C--:B------:R-:W-:Y:S01]  /*d0b0*/  LEA.HI.X.SX32 R23, R35, R167.reuse, 0x1, P0 ;  /* 0x000000a723177211 */ /* 0x080fe200000f0eff */
[----:B------:R-:W-:Y:S01]  /*d0c0*/  IMAD R33, R160, 0x2, R31 ;  /* 0x00000002a0217824 */ /* 0x000fe200078e021f */
[C---:B------:R-:W-:Y:S01]  /*d0d0*/  PRMT R121, R8.reuse, 0x7772, RZ ;  /* 0x0000777208797816 */ /* 0x040fe200000000ff */
[----:B------:R2:W-:Y:S01]  /*d0e0*/  STG.E.U8 desc[UR28][R18.64], R77 ;  /* 0x0000004d12007986 */ /* 0x0005e2000c10111c */
[----:B------:R-:W-:Y:S01]  /*d0f0*/  PRMT R119, R8, 0x7773, RZ ;  /* 0x0000777308777816 */ /* 0x000fe200000000ff */
[C---:B------:R-:W-:Y:S01]  /*d100*/  IMAD R53, R160.reuse, 0x2, R33 ;  /* 0x00000002a0357824 */ /* 0x040fe200078e0221 */
[----:B------:R-:W-:Y:S01]  /*d110*/  PRMT R117, R9, 0x7770, RZ ;  /* 0x0000777009757816 */ /* 0x000fe200000000ff */
[----:B------:R3:W-:Y:S01]  /*d120*/  STG.E.U8 desc[UR28][R22.64], R75 ;  /* 0x0000004b16007986 */ /* 0x0007e2000c10111c */
[-C--:B0-----:R-:W-:Y:S01]  /*d130*/  IADD3 R6, P0, PT, R39, R166.reuse, RZ ;  /* 0x000000a627067210 */ /* 0x081fe20007f1e0ff */
[C---:B------:R-:W-:Y:S01]  /*d140*/  IMAD R35, R160.reuse, 0x2, R53 ;  /* 0x00000002a0237824 */ /* 0x040fe200078e0235 */
[----:B------:R-:W-:Y:S01]  /*d150*/  PRMT R20, R9, 0x7771, RZ ;  /* 0x0000777109147816 */ /* 0x000fe200000000ff */
[----:B------:R0:W-:Y:S01]  /*d160*/  STG.E.U8 desc[UR28][R4.64], R57 ;  /* 0x0000003904007986 */ /* 0x0001e2000c10111c */
[----:B------:R-:W-:Y:S01]  /*d170*/  LEA.HI.X.SX32 R7, R39, R167, 0x1, P0 ;  /* 0x000000a727077211 */ /* 0x000fe200000f0eff */
[----:B------:R-:W-:Y:S01]  /*d180*/  IMAD R37, R160, 0x2, R35 ;  /* 0x00000002a0257824 */ /* 0x000fe200078e0223 */
[----:B-1----:R-:W-:-:S02]  /*d190*/  IADD3 R24, P0, PT, R41, R166, RZ ;  /* 0x000000a629187210 */ /* 0x002fc40007f1e0ff */
[-C--:B--2---:R-:W-:Y:S01]  /*d1a0*/  IADD3 R18, P1, PT, R43, R166.reuse, RZ ;  /* 0x000000a62b127210 */ /* 0x084fe20007f3e0ff */
[C---:B------:R-:W-:Y:S01]  /*d1b0*/  IMAD R39, R160.reuse, 0x2, R37 ;  /* 0x00000002a0277824 */ /* 0x040fe200078e0225 */
[-C--:B------:R-:W-:Y:S01]  /*d1c0*/  LEA.HI.X.SX32 R25, R41, R167.reuse, 0x1, P0 ;  /* 0x000000a729197211 */ /* 0x080fe200000f0eff */
[----:B------:R1:W-:Y:S01]  /*d1d0*/  STG.E.U8 desc[UR28][R6.64], R73 ;  /* 0x0000004906007986 */ /* 0x0003e2000c10111c */
[-C--:B------:R-:W-:Y:S01]  /*d1e0*/  LEA.HI.X.SX32 R19, R43, R167.reuse, 0x1, P1 ;  /* 0x000000a72b137211 */ /* 0x080fe200008f0eff */
[C---:B------:R-:W-:Y:S01]  /*d1f0*/  IMAD R55, R160.reuse, 0x2, R39 ;  /* 0x00000002a0377824 */ /* 0x040fe200078e0227 */
[-C--:B---3--:R-:W-:Y:S01]  /*d200*/  IADD3 R22, P0, PT, R45, R166.reuse, RZ ;  /* 0x000000a62d167210 */ /* 0x088fe20007f1e0ff */
[----:B------:R2:W-:Y:S01]  /*d210*/  STG.E.U8 desc[UR28][R24.64], R71 ;  /* 0x0000004718007986 */ /* 0x0005e2000c10111c */
[----:B------:R-:W-:Y:S01]  /*d220*/  PRMT R15, R9, 0x7772, RZ ;  /* 0x00007772090f7816 */ /* 0x000fe200000000ff */
[C---:B------:R-:W-:Y:S01]  /*d230*/  IMAD R41, R160.reuse, 0x2, R55 ;  /* 0x00000002a0297824 */ /* 0x040fe200078e0237 */
[-C--:B------:R-:W-:Y:S01]  /*d240*/  LEA.HI.X.SX32 R23, R45, R167.reuse, 0x1, P0 ;  /* 0x000000a72d177211 */ /* 0x080fe200000f0eff */
[----:B------:R3:W-:Y:S01]  /*d250*/  STG.E.U8 desc[UR28][R18.64], R59 ;  /* 0x0000003b12007986 */ /* 0x0007e2000c10111c */
[-C--:B0-----:R-:W-:Y:S01]  /*d260*/  IADD3 R4, P0, PT, R21, R166.reuse, RZ ;  /* 0x000000a615047210 */ /* 0x081fe20007f1e0ff */
[C---:B------:R-:W-:Y:S01]  /*d270*/  IMAD R43, R160.reuse, 0x2, R41 ;  /* 0x00000002a02b7824 */ /* 0x040fe200078e0229 */
[----:B------:R-:W-:Y:S01]  /*d280*/  PRMT R14, R9, 0x7773, RZ ;  /* 0x00007773090e7816 */ /* 0x000fe200000000ff */
[----:B------:R0:W-:Y:S01]  /*d290*/  STG.E.U8 desc[UR28][R22.64], R69 ;  /* 0x0000004516007986 */ /* 0x0001e2000c10111c */
[----:B-1----:R-:W-:Y:S01]  /*d2a0*/  IADD3 R6, P1, PT, R47, R166, RZ ;  /* 0x000000a62f067210 */ /* 0x002fe20007f3e0ff */
[----:B------:R-:W-:Y:S01]  /*d2b0*/  IMAD R45, R160, 0x2, R43 ;  /* 0x00000002a02d7824 */ /* 0x000fe200078e022b */
[----:B------:R-:W-:-:S02]  /*d2c0*/  LEA.HI.X.SX32 R5, R21, R167, 0x1, P0 ;  /* 0x000000a715057211 */ /* 0x000fc400000f0eff */
[-C--:B------:R-:W-:Y:S01]  /*d2d0*/  LEA.HI.X.SX32 R7, R47, R167.reuse, 0x1, P1 ;  /* 0x000000a72f077211 */ /* 0x080fe200008f0eff */
[----:B------:R-:W-:Y:S01]  /*d2e0*/  IMAD R57, R160, 0x2, R45 ;  /* 0x00000002a0397824 */ /* 0x000fe200078e022d */
[CC--:B--2---:R-:W-:Y:S01]  /*d2f0*/  IADD3 R24, P0, PT, R49.reuse, R166.reuse, RZ ;  /* 0x000000a631187210 */ /* 0x0c4fe20007f1e0ff */
[----:B------:R1:W-:Y:S01]  /*d300*/  STG.E.U8 desc[UR28][R4.64], R67 ;  /* 0x0000004304007986 */ /* 0x0003e2000c10111c */
[----:B------:R-:W-:Y:S01]  /*d310*/  PRMT R8, R10, 0x7773, RZ ;  /* 0x000077730a087816 */ /* 0x000fe200000000ff */
[C---:B------:R-:W-:Y:S01]  /*d320*/  IMAD R21, R160.reuse, 0x2, R57 ;  /* 0x00000002a0157824 */ /* 0x040fe200078e0239 */
[-C--:B------:R-:W-:Y:S01]  /*d330*/  LEA.HI.X.SX32 R25, R49, R167.reuse, 0x1, P0 ;  /* 0x000000a731197211 */ /* 0x080fe200000f0eff */
[----:B------:R2:W-:Y:S01]  /*d340*/  STG.E.U8 desc[UR28][R6.64], R61 ;  /* 0x0000003d06007986 */ /* 0x0005e2000c10111c */
[-C--:B---3--:R-:W-:Y:S01]  /*d350*/  IADD3 R18, P0, PT, R27, R166.reuse, RZ ;  /* 0x000000a61b127210 */ /* 0x088fe20007f1e0ff */
[C---:B------:R-:W-:Y:S01]  /*d360*/  IMAD R47, R160.reuse, 0x2, R21 ;  /* 0x00000002a02f7824 */ /* 0x040fe200078e0215 */
[----:B0-----:R-:W-:Y:S01]  /*d370*/  IADD3 R22, P1, PT, R51, R166, RZ ;  /* 0x000000a633167210 */ /* 0x001fe20007f3e0ff */
[----:B------:R0:W-:Y:S01]  /*d380*/  STG.E.U8 desc[UR28][R24.64], R65 ;  /* 0x0000004118007986 */ /* 0x0001e2000c10111c */
[-C--:B------:R-:W-:Y:S01]  /*d390*/  LEA.HI.X.SX32 R19, R27, R167.reuse, 0x1, P0 ;  /* 0x000000a71b137211 */ /* 0x080fe200000f0eff */
[----:B------:R-:W-:Y:S01]  /*d3a0*/  IMAD R49, R160, 0x2, R47 ;  /* 0x00000002a0317824 */ /* 0x000fe200078e022f */
[----:B------:R-:W-:-:S02]  /*d3b0*/  LEA.HI.X.SX32 R23, R51, R167, 0x1, P1 ;  /* 0x000000a733177211 */ /* 0x000fc400008f0eff */
[CC--:B-1----:R-:W-:Y:S01]  /*d3c0*/  IADD3 R4, P0, PT, R29.reuse, R166.reuse, RZ ;  /* 0x000000a61d047210 */ /* 0x0c2fe20007f1e0ff */
[----:B------:R-:W-:Y:S01]  /*d3d0*/  IMAD R59, R160, 0x2, R49 ;  /* 0x00000002a03b7824 */ /* 0x000fe200078e0231 */
[----:B------:R1:W-:Y:S01]  /*d3e0*/  STG.E.U8 desc[UR28][R18.64], R63 ;  /* 0x0000003f12007986 */ /* 0x0003e2000c10111c */
[----:B------:R-:W-:Y:S02]  /*d3f0*/  PRMT R9, R10, 0x7772, RZ ;  /* 0x000077720a097816 */ /* 0x000fe400000000ff */
[C---:B------:R-:W-:Y:S01]  /*d400*/  IMAD R27, R160.reuse, 0x2, R59 ;  /* 0x00000002a01b7824 */ /* 0x040fe200078e023b */
[-C--:B------:R-:W-:Y:S01]  /*d410*/  LEA.HI.X.SX32 R5, R29, R167.reuse, 0x1, P0 ;  /* 0x000000a71d057211 */ /* 0x080fe200000f0eff */
[----:B------:R3:W-:Y:S01]  /*d420*/  STG.E.U8 desc[UR28][R22.64], R115 ;  /* 0x0000007316007986 */ /* 0x0007e2000c10111c */
[-C--:B--2---:R-:W-:Y:S01]  /*d430*/  IADD3 R6, P0, PT, R31, R166.reuse, RZ ;  /* 0x000000a61f067210 */ /* 0x084fe20007f1e0ff */
        /* <DEDUP_REMOVED lines=34> */
[-C--:B-1----:R-:W-:Y:S01]  /*d660*/  IADD3 R22, P0, PT, R43, R166.reuse, RZ ;  /* 0x000000a62b167210 */ /* 0x082fe20007f1e0ff */
[C---:B------:R-:W-:Y:S01]  /*d670*/  IMAD R65, R160.reuse, 0x2, R39 ;  /* 0x00000002a0417824 */ /* 0x040fe200078e0227 */
        /* <DEDUP_REMOVED lines=49> */
[-C--:B0-----:R-:W-:Y:S01]  /*d990*/  IADD3 R4, P1, PT, R31, R166.reuse, RZ ;  /* 0x000000a61f047210 */ /* 0x081fe20007f3e0ff */
[----:B------:R0:W-:Y:S01]  /*d9a0*/  STG.E.U8 desc[UR28][R18.64], R119 ;  /* 0x0000007712007986 */ /* 0x0001e2000c10111c */
[----:B------:R-:W-:Y:S01]  /*d9b0*/  LEA.HI.X.SX32 R23, R61, R167, 0x1, P0 ;  /* 0x000000a73d177211 */ /* 0x000fe200000f0eff */
[----:B------:R-:W-:Y:S01]  /*d9c0*/  IMAD R75, R160, 0x2, R51 ;  /* 0x00000002a04b7824 */ /* 0x000fe200078e0233 */
[----:B-1----:R-:W-:-:S02]  /*d9d0*/  IADD3 R6, P0, PT, R33, R166, RZ ;  /* 0x000000a621067210 */ /* 0x002fc40007f1e0ff */
[-C--:B------:R-:W-:Y:S01]  /*d9e0*/  LEA.HI.X.SX32 R5, R31, R167.reuse, 0x1, P1 ;  /* 0x000000a71f057211 */ /* 0x080fe200008f0eff */
[C---:B------:R-:W-:Y:S01]  /*d9f0*/  IMAD R77, R160.reuse, 0x2, R75 ;  /* 0x00000002a04d7824 */ /* 0x040fe200078e024b */
[-C--:B------:R-:W-:Y:S01]  /*da00*/  LEA.HI.X.SX32 R7, R33, R167.reuse, 0x1, P0 ;  /* 0x000000a721077211 */ /* 0x080fe200000f0eff */
[----:B------:R1:W-:Y:S01]  /*da10*/  STG.E.U8 desc[UR28][R22.64], R117 ;  /* 0x0000007516007986 */ /* 0x0003e2000c10111c */
[-C--:B---3--:R-:W-:Y:S01]  /*da20*/  IADD3 R24, P0, PT, R53, R166.reuse, RZ ;  /* 0x000000a635187210 */ /* 0x088fe20007f1e0ff */
[----:B------:R-:W-:Y:S01]  /*da30*/  IMAD R61, R160, 0x2, R77 ;  /* 0x00000002a03d7824 */ /* 0x000fe200078e024d */
[----:B------:R-:W-:Y:S01]  /*da40*/  PRMT R193, R198, 0x7772, RZ ;  /* 0x00007772c6c17816 */ /* 0x000fe200000000ff */
[----:B------:R2:W-:Y:S01]  /*da50*/  STG.E.U8 desc[UR28][R4.64], R20 ;  /* 0x0000001404007986 */ /* 0x0005e2000c10111c */
[-C--:B0-----:R-:W-:Y:S01]  /*da60*/  IADD3 R18, P1, PT, R63, R166.reuse, RZ ;  /* 0x000000a63f127210 */ /* 0x081fe20007f3e0ff */
[C---:B------:R-:W-:Y:S01]  /*da70*/  IMAD R79, R160.reuse, 0x2, R61 ;  /* 0x00000002a04f7824 */ /* 0x040fe200078e023d */
[-C--:B------:R-:W-:Y:S01]  /*da80*/  LEA.HI.X.SX32 R25, R53, R167.reuse, 0x1, P0 ;  /* 0x000000a735197211 */ /* 0x080fe200000f0eff */
[----:B------:R0:W-:Y:S01]  /*da90*/  STG.E.U8 desc[UR28][R6.64], R15 ;  /* 0x0000000f06007986 */ /* 0x0001e2000c10111c */
[-C--:B------:R-:W-:Y:S01]  /*daa0*/  LEA.HI.X.SX32 R19, R63, R167.reuse, 0x1, P1 ;  /* 0x000000a73f137211 */ /* 0x080fe200008f0eff */
[----:B------:R-:W-:Y:S01]  /*dab0*/  IMAD R81, R160, 0x2, R79 ;  /* 0x00000002a0517824 */ /* 0x000fe200078e024f */
[----:B------:R-:W-:Y:S01]  /*dac0*/  PRMT R187, R198, 0x7771, RZ ;  /* 0x00007771c6bb7816 */ /* 0x000fe200000000ff */
[----:B------:R3:W-:Y:S01]  /*dad0*/  STG.E.U8 desc[UR28][R24.64], R14 ;  /* 0x0000000e18007986 */ /* 0x0007e2000c10111c */
[CC--:B-1----:R-:W-:Y:S01]  /*dae0*/  IADD3 R22, P0, PT, R35.reuse, R166.reuse, RZ ;  /* 0x000000a623167210 */ /* 0x0c2fe20007f1e0ff */
[----:B------:R-:W-:Y:S01]  /*daf0*/  IMAD R83, R160, 0x2, R81 ;  /* 0x00000002a0537824 */ /* 0x000fe200078e0251 */
[----:B------:R-:W-:Y:S01]  /*db00*/  PRMT R191, R198, 0x7770, RZ ;  /* 0x00007770c6bf7816 */ /* 0x000fe200000000ff */
[----:B------:R1:W-:Y:S01]  /*db10*/  STG.E.U8 desc[UR28][R18.64], R10 ;  /* 0x0000000a12007986 */ /* 0x0003e2000c10111c */
[----:B------:R-:W-:Y:S01]  /*db20*/  LEA.HI.X.SX32 R23, R35, R167, 0x1, P0 ;  /* 0x000000a723177211 */ /* 0x000fe200000f0eff */
[----:B------:R-:W-:Y:S01]  /*db30*/  IMAD R53, R160, 0x2, R83 ;  /* 0x00000002a0357824 */ /* 0x000fe200078e0253 */
[----:B--2---:R-:W-:-:S02]  /*db40*/  IADD3 R4, P0, PT, R37, R166, RZ ;  /* 0x000000a625047210 */ /* 0x004fc40007f1e0ff */
[-C--:B0-----:R-:W-:Y:S01]  /*db50*/  IADD3 R6, P1, PT, R39, R166.reuse, RZ ;  /* 0x000000a627067210 */ /* 0x081fe20007f3e0ff */
[C---:B------:R-:W-:Y:S01]  /*db60*/  IMAD R63, R160.reuse, 0x2, R53 ;  /* 0x00000002a03f7824 */ /* 0x040fe200078e0235 */
[-C--:B------:R-:W-:Y:S01]  /*db70*/  LEA.HI.X.SX32 R5, R37, R167.reuse, 0x1, P0 ;  /* 0x000000a725057211 */ /* 0x080fe200000f0eff */
[----:B------:R0:W-:Y:S01]  /*db80*/  STG.E.U8 desc[UR28][R22.64], R13 ;  /* 0x0000000d16007986 */ /* 0x0001e2000c10111c */
[-C--:B---3--:R-:W-:Y:S01]  /*db90*/  IADD3 R14, P0, PT, R65, R166.reuse, RZ ;  /* 0x000000a6410e7210 */ /* 0x088fe20007f1e0ff */
[C---:B------:R-:W-:Y:S01]  /*dba0*/  IMAD R85, R160.reuse, 0x2, R63 ;  /* 0x00000002a0557824 */ /* 0x040fe200078e023f */
[-C--:B------:R-:W-:Y:S01]  /*dbb0*/  LEA.HI.X.SX32 R7, R39, R167.reuse, 0x1, P1 ;  /* 0x000000a727077211 */ /* 0x080fe200008f0eff */
[----:B------:R-:W-:Y:S01]  /*dbc0*/  STG.E.U8 desc[UR28][R4.64], R9 ;  /* 0x0000000904007986 */ /* 0x000fe2000c10111c */
[-C--:B------:R-:W-:Y:S01]  /*dbd0*/  LEA.HI.X.SX32 R15, R65, R167.reuse, 0x1, P0 ;  /* 0x000000a7410f7211 */ /* 0x080fe200000f0eff */
[C---:B------:R-:W-:Y:S01]  /*dbe0*/  IMAD R87, R160.reuse, 0x2, R85 ;  /* 0x00000002a0577824 */ /* 0x040fe200078e0255 */
[-C--:B-1----:R-:W-:Y:S01]  /*dbf0*/  IADD3 R18, P0, PT, R55, R166.reuse, RZ ;  /* 0x000000a637127210 */ /* 0x082fe20007f1e0ff */
[----:B------:R1:W-:Y:S01]  /*dc00*/  STG.E.U8 desc[UR28][R6.64], R8 ;  /* 0x0000000806007986 */ /* 0x0003e2000c10111c */
[-C--:B------:R-:W-:Y:S01]  /*dc10*/  IADD3 R20, P1, PT, R41, R166.reuse, RZ ;  /* 0x000000a629147210 */ /* 0x080fe20007f3e0ff */
[C---:B------:R-:W-:Y:S01]  /*dc20*/  IMAD R89, R160.reuse, 0x2, R87 ;  /* 0x00000002a0597824 */ /* 0x040fe200078e0257 */
[-C--:B------:R-:W-:Y:S01]  /*dc30*/  LEA.HI.X.SX32 R19, R55, R167.reuse, 0x1, P0 ;  /* 0x000000a737137211 */ /* 0x080fe200000f0eff */
        /* <DEDUP_REMOVED lines=13> */
[-C--:B------:R-:W-:Y:S01]  /*dd10*/  LEA.HI.X.SX32 R9, R67, R167.reuse, 0x1, P0 ;  /* 0x000000a743097211 */ /* 0x080fe200000f0eff */
[C---:B------:R-:W-:Y:S01]  /*dd20*/  IMAD R95, R160.reuse, 0x2, R93 ;  /* 0x00000002a05f7824 */ /* 0x040fe200078e025d */
[-C--:B--2---:R-:W-:Y:S01]  /*dd30*/  IADD3 R14, P2, PT, R69, R166.reuse, RZ ;  /* 0x000000a6450e7210 */ /* 0x084fe20007f5e0ff */
[----:B------:R-:W2:Y:S01]  /*dd40*/  LDS.128 R4, [R168] ;  /* 0x00000000a8047984 */ /* 0x000ea20000000c00 */
[----:B0-----:R-:W-:Y:S01]  /*dd50*/  IADD3 R12, P1, PT, R57, R166, RZ ;  /* 0x000000a6390c7210 */ /* 0x001fe20007f3e0ff */
[----:B------:R-:W-:Y:S01]  /*dd60*/  IMAD R97, R160, 0x2, R95 ;  /* 0x00000002a0617824 */ /* 0x000fe200078e025f */
[----:B------:R-:W-:-:S02]  /*dd70*/  LEA.HI.X.SX32 R15, R69, R167, 0x1, P2 ;  /* 0x000000a7450f7211 */ /* 0x000fc400010f0eff */
[-C--:B---3--:R-:W-:Y:S01]  /*dd80*/  IADD3 R20, P2, PT, R49, R166.reuse, RZ ;  /* 0x000000a631147210 */ /* 0x088fe20007f5e0ff */
[C---:B------:R-:W-:Y:S01]  /*dd90*/  IMAD R99, R160.reuse, 0x2, R97 ;  /* 0x00000002a0637824 */ /* 0x040fe200078e0261 */
[-C--:B------:R-:W-:Y:S02]  /*dda0*/  IADD3 R10, P0, PT, R45, R166.reuse, RZ ;  /* 0x000000a62d0a7210 */ /* 0x080fe40007f1e0ff */
[-C--:B------:R-:W-:Y:S01]  /*ddb0*/  LEA.HI.X.SX32 R13, R57, R167.reuse, 0x1, P1 ;  /* 0x000000a7390d7211 */ /* 0x080fe200008f0eff */
[C---:B------:R-:W-:Y:S01]  /*ddc0*/  IMAD R101, R160.reuse, 0x2, R99 ;  /* 0x00000002a0657824 */ /* 0x040fe200078e0263 */
[----:B------:R-:W-:Y:S02]  /*ddd0*/  IADD3 R18, P1, PT, R47, R166, RZ ;  /* 0x000000a62f127210 */ /* 0x000fe40007f3e0ff */
[-C--:B------:R-:W-:Y:S01]  /*dde0*/  LEA.HI.X.SX32 R21, R49, R167.reuse, 0x1, P2 ;  /* 0x000000a731157211 */ /* 0x080fe200010f0eff */
[----:B------:R-:W-:Y:S01]  /*ddf0*/  IMAD R67, R160, 0x2, R101 ;  /* 0x00000002a0437824 */ /* 0x000fe200078e0265 */
[----:B------:R-:W-:-:S02]  /*de00*/  LEA.HI.X.SX32 R11, R45, R167, 0x1, P0 ;  /* 0x000000a72d0b7211 */ /* 0x000fc400000f0eff */
[-C--:B------:R-:W-:Y:S01]  /*de10*/  IADD3 R26, P2, PT, R27, R166.reuse, RZ ;  /* 0x000000a61b1a7210 */ /* 0x080fe20007f5e0ff */
[C---:B------:R-:W-:Y:S01]  /*de20*/  IMAD R103, R160.reuse, 0x2, R67 ;  /* 0x00000002a0677824 */ /* 0x040fe200078e0243 */
[-C--:B-1----:R-:W-:Y:S02]  /*de30*/  IADD3 R16, P0, PT, R71, R166.reuse, RZ ;  /* 0x000000a647107210 */ /* 0x082fe40007f1e0ff */
        /* <DEDUP_REMOVED lines=64> */
[----:B------:R-:W-:Y:S01]  /*e240*/  IMAD R147, R160, 0x2, R145 ;  /* 0x00000002a0937824 */ /* 0x000fe200078e0291 */
[----:B------:R-:W-:Y:S02]  /*e250*/  IADD3 R66, P1, PT, R67, R166, RZ ;  /* 0x000000a643427210 */ /* 0x000fe40007f3e0ff */
[-C--:B------:R-:W-:Y:S02]  /*e260*/  LEA.HI.X.SX32 R69, R103, R167.reuse, 0x1, P2 ;  /* 0x000000a767457211 */ /* 0x080fe400010f0eff */
[----:B------:R-:W-:-:S02]  /*e270*/  LEA.HI.X.SX32 R59, R95, R167, 0x1, P0 ;  /* 0x000000a75f3b7211 */ /* 0x000fc400000f0eff */
[-C--:B------:R-:W-:Y:S02]  /*e280*/  IADD3 R74, P2, PT, R109, R166.reuse, RZ ;  /* 0x000000a66d4a7210 */ /* 0x080fe40007f5e0ff */
[-C--:B------:R-:W-:Y:S02]  /*e290*/  IADD3 R64, P0, PT, R101, R166.reuse, RZ ;  /* 0x000000a665407210 */ /* 0x080fe40007f1e0ff */
[-C--:B------:R-:W-:Y:S02]  /*e2a0*/  LEA.HI.X.SX32 R67, R67, R167.reuse, 0x1, P1 ;  /* 0x000000a743437211 */ /* 0x080fe400008f0eff */
[----:B------:R-:W-:Y:S02]  /*e2b0*/  IADD3 R72, P1, PT, R107, R166, RZ ;  /* 0x000000a66b487210 */ /* 0x000fe40007f3e0ff */
[-C--:B------:R-:W-:Y:S02]  /*e2c0*/  LEA.HI.X.SX32 R75, R109, R167.reuse, 0x1, P2 ;  /* 0x000000a76d4b7211 */ /* 0x080fe400010f0eff */
[----:B------:R-:W-:-:S02]  /*e2d0*/  LEA.HI.X.SX32 R65, R101, R167, 0x1, P0 ;  /* 0x000000a765417211 */ /* 0x000fc400000f0eff */
[-C--:B------:R-:W-:Y:S02]  /*e2e0*/  IADD3 R80, P2, PT, R115, R166.reuse, RZ ;  /* 0x000000a673507210 */ /* 0x080fe40007f5e0ff */
[-C--:B------:R-:W-:Y:S02]  /*e2f0*/  IADD3 R70, P0, PT, R105, R166.reuse, RZ ;  /* 0x000000a669467210 */ /* 0x080fe40007f1e0ff */
[-C--:B------:R-:W-:Y:S02]  /*e300*/  LEA.HI.X.SX32 R73, R107, R167.reuse, 0x1, P1 ;  /* 0x000000a76b497211 */ /* 0x080fe400008f0eff */
[----:B------:R-:W-:Y:S02]  /*e310*/  IADD3 R78, P1, PT, R113, R166, RZ ;  /* 0x000000a6714e7210 */ /* 0x000fe40007f3e0ff */
[-C--:B------:R-:W-:Y:S01]  /*e320*/  LEA.HI.X.SX32 R81, R115, R167.reuse, 0x1, P2 ;  /* 0x000000a773517211 */ /* 0x080fe200010f0eff */
[----:B------:R-:W-:Y:S01]  /*e330*/  IMAD R115, R160, 0x2, R147 ;  /* 0x00000002a0737824 */ /* 0x000fe200078e0293 */
[----:B------:R-:W-:-:S02]  /*e340*/  LEA.HI.X.SX32 R71, R105, R167, 0x1, P0 ;  /* 0x000000a769477211 */ /* 0x000fc400000f0eff */
[-C--:B------:R-:W-:Y:S01]  /*e350*/  IADD3 R76, P0, PT, R111, R166.reuse, RZ ;  /* 0x000000a66f4c7210 */ /* 0x080fe20007f1e0ff */
[----:B------:R-:W-:Y:S01]  /*e360*/  IMAD R149, R160, 0x2, R115 ;  /* 0x00000002a0957824 */ /* 0x000fe200078e0273 */
[-C--:B------:R-:W-:Y:S02]  /*e370*/  LEA.HI.X.SX32 R79, R113, R167.reuse, 0x1, P1 ;  /* 0x000000a7714f7211 */ /* 0x080fe400008f0eff */
[-C--:B------:R-:W-:Y:S02]  /*e380*/  IADD3 R84, P1, PT, R119, R166.reuse, RZ ;  /* 0x000000a677547210 */ /* 0x080fe40007f3e0ff */
[----:B------:R-:W-:Y:S02]  /*e390*/  LEA.HI.X.SX32 R77, R111, R167, 0x1, P0 ;  /* 0x000000a76f4d7211 */ /* 0x000fe400000f0eff */
[-C--:B------:R-:W-:Y:S02]  /*e3a0*/  IADD3 R82, P0, PT, R117, R166.reuse, RZ ;  /* 0x000000a675527210 */ /* 0x080fe40007f1e0ff */
[----:B------:R-:W-:-:S02]  /*e3b0*/  IADD3 R86, P2, PT, R121, R166, RZ ;  /* 0x000000a679567210 */ /* 0x000fc40007f5e0ff */
[-C--:B------:R-:W-:Y:S01]  /*e3c0*/  LEA.HI.X.SX32 R85, R119, R167.reuse, 0x1, P1 ;  /* 0x000000a777557211 */ /* 0x080fe200008f0eff */
[C---:B------:R-:W-:Y:S01]  /*e3d0*/  IMAD R119, R160.reuse, 0x2, R149 ;  /* 0x00000002a0777824 */ /* 0x040fe200078e0295 */
[-C--:B------:R-:W-:Y:S02]  /*e3e0*/  LEA.HI.X.SX32 R83, R117, R167.reuse, 0x1, P0 ;  /* 0x000000a775537211 */ /* 0x080fe400000f0eff */
[-C--:B------:R-:W-:Y:S01]  /*e3f0*/  LEA.HI.X.SX32 R87, R121, R167.reuse, 0x1, P2 ;  /* 0x000000a779577211 */ /* 0x080fe200010f0eff */
[C---:B------:R-:W-:Y:S01]  /*e400*/  IMAD R121, R160.reuse, 0x2, R119 ;  /* 0x00000002a0797824 */ /* 0x040fe200078e0277 */
[-C--:B------:R-:W-:Y:S02]  /*e410*/  IADD3 R88, P0, PT, R123, R166.reuse, RZ ;  /* 0x000000a67b587210 */ /* 0x080fe40007f1e0ff */
[-C--:B------:R-:W-:Y:S02]  /*e420*/  IADD3 R90, P1, PT, R125, R166.reuse, RZ ;  /* 0x000000a67d5a7210 */ /* 0x080fe40007f3e0ff */
[----:B------:R-:W-:Y:S01]  /*e430*/  LEA.HI.X.SX32 R89, R123, R167, 0x1, P0 ;  /* 0x000000a77b597211 */ /* 0x000fe200000f0eff */
[----:B------:R-:W-:Y:S01]  /*e440*/  IMAD R123, R160, 0x2, R121 ;  /* 0x00000002a07b7824 */ /* 0x000fe200078e0279 */
[----:B------:R-:W-:-:S02]  /*e450*/  IADD3 R92, P2, PT, R127, R166, RZ ;  /* 0x000000a67f5c7210 */ /* 0x000fc40007f5e0ff */
[-C--:B------:R-:W-:Y:S01]  /*e460*/  LEA.HI.X.SX32 R91, R125, R167.reuse, 0x1, P1 ;  /* 0x000000a77d5b7211 */ /* 0x080fe200008f0eff */
[C---:B------:R-:W-:Y:S01]  /*e470*/  IMAD R125, R160.reuse, 0x2, R123 ;  /* 0x00000002a07d7824 */ /* 0x040fe200078e027b */
[-C--:B------:R-:W-:Y:S02]  /*e480*/  LEA.HI.X.SX32 R93, R127, R167.reuse, 0x1, P2 ;  /* 0x000000a77f5d7211 */ /* 0x080fe400010f0eff */
[-C--:B------:R-:W-:Y:S01]  /*e490*/  IADD3 R94, P0, PT, R129, R166.reuse, RZ ;  /* 0x000000a6815e7210 */ /* 0x080fe20007f1e0ff */
[C---:B------:R-:W-:Y:S01]  /*e4a0*/  IMAD R127, R160.reuse, 0x2, R125 ;  /* 0x00000002a07f7824 */ /* 0x040fe200078e027d */
        /* <DEDUP_REMOVED lines=36> */
[-C--:B------:R-:W-:Y:S02]  /*e6f0*/  IADD3 R120, P1, PT, R121, R166.reuse, RZ ;  /* 0x000000a679787210 */ /* 0x080fe40007f3e0ff */
[----:B------:R-:W-:Y:S01]  /*e700*/  IADD3 R122, P2, PT, R123, R166, RZ ;  /* 0x000000a67b7a7210 */ /* 0x000fe20007f5e0ff */
[----:B------:R-:W-:Y:S01]  /*e710*/  IMAD R153, R160, 0x2, R151 ;  /* 0x00000002a0997824 */ /* 0x000fe200078e0297 */
[----:B------:R-:W-:-:S02]  /*e720*/  LEA.HI.X.SX32 R119, R119, R167, 0x1, P0 ;  /* 0x000000a777777211 */ /* 0x000fc400000f0eff */
[-C--:B------:R-:W-:Y:S01]  /*e730*/  LEA.HI.X.SX32 R121, R121, R167.reuse, 0x1, P1 ;  /* 0x000000a779797211 */ /* 0x080fe200008f0eff */
[C---:B------:R-:W-:Y:S01]  /*e740*/  IMAD R155, R160.reuse, 0x2, R153 ;  /* 0x00000002a09b7824 */ /* 0x040fe200078e0299 */
[-C--:B------:R-:W-:Y:S02]  /*e750*/  LEA.HI.X.SX32 R123, R123, R167.reuse, 0x1, P2 ;  /* 0x000000a77b7b7211 */ /* 0x080fe400010f0eff */
[-C--:B------:R-:W-:Y:S01]  /*e760*/  IADD3 R124, P0, PT, R125, R166.reuse, RZ ;  /* 0x000000a67d7c7210 */ /* 0x080fe20007f1e0ff */
        /* <DEDUP_REMOVED lines=15> */
[----:B------:R-:W-:Y:S01]  /*e860*/  IMAD R182, R160, 0x2, R165 ;  /* 0x00000002a0b67824 */ /* 0x000fe200078e02a5 */
[-C--:B------:R-:W-:Y:S02]  /*e870*/  LEA.HI.X.SX32 R135, R135, R167.reuse, 0x1, P2 ;  /* 0x000000a787877211 */ /* 0x080fe400010f0eff */
[-C--:B------:R-:W-:Y:S02]  /*e880*/  IADD3 R136, P0, PT, R137, R166.reuse, RZ ;  /* 0x000000a689887210 */ /* 0x080fe40007f1e0ff */
[-C--:B------:R-:W-:Y:S02]  /*e890*/  IADD3 R138, P1, PT, R139, R166.reuse, RZ ;  /* 0x000000a68b8a7210 */ /* 0x080fe40007f3e0ff */
[----:B------:R-:W-:Y:S02]  /*e8a0*/  IADD3 R140, P2, PT, R141, R166, RZ ;  /* 0x000000a68d8c7210 */ /* 0x000fe40007f5e0ff */
[----:B------:R-:W-:-:S02]  /*e8b0*/  LEA.HI.X.SX32 R137, R137, R167, 0x1, P0 ;  /* 0x000000a789897211 */ /* 0x000fc400000f0eff */
[-C--:B------:R-:W-:Y:S02]  /*e8c0*/  LEA.HI.X.SX32 R139, R139, R167.reuse, 0x1, P1 ;  /* 0x000000a78b8b7211 */ /* 0x080fe400008f0eff */
        /* <DEDUP_REMOVED lines=12> */
[----:B------:R-:W-:Y:S02]  /*e990*/  LEA.HI.X.SX32 R153, R153, R167, 0x1, P2 ;  /* 0x000000a799997211 */ /* 0x000fe400010f0eff */
[-C--:B------:R-:W-:Y:S02]  /*e9a0*/  IADD3 R154, P0, PT, R155, R166.reuse, RZ ;  /* 0x000000a69b9a7210 */ /* 0x080fe40007f1e0ff */
[-C--:B------:R-:W-:Y:S02]  /*e9b0*/  IADD3 R156, P1, PT, R157, R166.reuse, RZ ;  /* 0x000000a69d9c7210 */ /* 0x080fe40007f3e0ff */
[----:B------:R-:W-:Y:S02]  /*e9c0*/  IADD3 R158, P2, PT, R159, R166, RZ ;  /* 0x000000a69f9e7210 */ /* 0x000fe40007f5e0ff */
[----:B--2---:R-:W-:-:S02]  /*e9d0*/  PRMT R204, R4, 0x7770, RZ ;  /* 0x0000777004cc7816 */ /* 0x004fc400000000ff */
[C---:B------:R-:W-:Y:S02]  /*e9e0*/  PRMT R202, R4.reuse, 0x7771, RZ ;  /* 0x0000777104ca7816 */ /* 0x040fe400000000ff */
[----:B------:R-:W-:Y:S01]  /*e9f0*/  PRMT R200, R4, 0x7772, RZ ;  /* 0x0000777204c87816 */ /* 0x000fe200000000ff */
[----:B------:R0:W-:Y:S01]  /*ea00*/  STG.E.U8 desc[UR28][R8.64], R204 ;  /* 0x000000cc08007986 */ /* 0x0001e2000c10111c */
[C---:B------:R-:W-:Y:S02]  /*ea10*/  PRMT R171, R196.reuse, 0x7771, RZ ;  /* 0x00007771c4ab7816 */ /* 0x040fe400000000ff */
[----:B------:R-:W-:Y:S01]  /*ea20*/  PRMT R175, R196, 0x7770, RZ ;  /* 0x00007770c4af7816 */ /* 0x000fe200000000ff */
[----:B------:R-:W-:Y:S01]  /*ea30*/  STG.E.U8 desc[UR28][R10.64], R202 ;  /* 0x000000ca0a007986 */ /* 0x000fe2000c10111c */
[-C--:B------:R-:W-:Y:S02]  /*ea40*/  LEA.HI.X.SX32 R155, R155, R167.reuse, 0x1, P0 ;  /* 0x000000a79b9b7211 */ /* 0x080fe400000f0eff */
[-C--:B------:R-:W-:Y:S01]  /*ea50*/  LEA.HI.X.SX32 R157, R157, R167.reuse, 0x1, P1 ;  /* 0x000000a79d9d7211 */ /* 0x080fe200008f0eff */
[----:B------:R-:W-:Y:S01]  /*ea60*/  STG.E.U8 desc[UR28][R12.64], R200 ;  /* 0x000000c80c007986 */ /* 0x000fe2000c10111c */
[----:B------:R-:W-:-:S02]  /*ea70*/  LEA.HI.X.SX32 R159, R159, R167, 0x1, P2 ;  /* 0x000000a79f9f7211 */ /* 0x000fc400010f0eff */
[----:B------:R-:W-:Y:S02]  /*ea80*/  PRMT R198, R4, 0x7773, RZ ;  /* 0x0000777304c67816 */ /* 0x000fe400000000ff */
[-C--:B------:R-:W-:Y:S02]  /*ea90*/  IADD3 R160, P0, PT, R161, R166.reuse, RZ ;  /* 0x000000a6a1a07210 */ /* 0x080fe40007f1e0ff */
[-C--:B------:R-:W-:Y:S01]  /*eaa0*/  IADD3 R162, P1, PT, R163, R166.reuse, RZ ;  /* 0x000000a6a3a27210 */ /* 0x080fe20007f3e0ff */
[----:B------:R-:W-:Y:S01]  /*eab0*/  STG.E.U8 desc[UR28][R14.64], R198 ;  /* 0x000000c60e007986 */ /* 0x000fe2000c10111c */
[-C--:B------:R-:W-:Y:S02]  /*eac0*/  IADD3 R164, P2, PT, R165, R166.reuse, RZ ;  /* 0x000000a6a5a47210 */ /* 0x080fe40007f5e0ff */
[----:B------:R-:W-:Y:S02]  /*ead0*/  PRMT R196, R5, 0x7770, RZ ;  /* 0x0000777005c47816 */ /* 0x000fe400000000ff */
[----:B------:R-:W-:-:S02]  /*eae0*/  IADD3 R166, P3, PT, R182, R166, RZ ;  /* 0x000000a6b6a67210 */ /* 0x000fc40007f7e0ff */
[C---:B------:R-:W-:Y:S01]  /*eaf0*/  PRMT R194, R5.reuse, 0x7771, RZ ;  /* 0x0000777105c27816 */ /* 0x040fe200000000ff */
[----:B------:R-:W-:Y:S01]  /*eb00*/  STG.E.U8 desc[UR28][R16.64], R196 ;  /* 0x000000c410007986 */ /* 0x000fe2000c10111c */
[C---:B------:R-:W-:Y:S02]  /*eb10*/  PRMT R192, R5.reuse, 0x7772, RZ ;  /* 0x0000777205c07816 */ /* 0x040fe400000000ff */
[----:B------:R-:W-:Y:S01]  /*eb20*/  PRMT R190, R5, 0x7773, RZ ;  /* 0x0000777305be7816 */ /* 0x000fe200000000ff */
[----:B------:R-:W-:Y:S01]  /*eb30*/  STG.E.U8 desc[UR28][R18.64], R194 ;  /* 0x000000c212007986 */ /* 0x000fe2000c10111c */
[-C--:B------:R-:W-:Y:S02]  /*eb40*/  LEA.HI.X.SX32 R161, R161, R167.reuse, 0x1, P0 ;  /* 0x000000a7a1a17211 */ /* 0x080fe400000f0eff */
[-C--:B------:R-:W-:Y:S01]  /*eb50*/  LEA.HI.X.SX32 R163, R163, R167.reuse, 0x1, P1 ;  /* 0x000000a7a3a37211 */ /* 0x080fe200008f0eff */
[----:B------:R-:W-:Y:S01]  /*eb60*/  STG.E.U8 desc[UR28][R20.64], R192 ;  /* 0x000000c014007986 */ /* 0x000fe2000c10111c */
[----:B------:R-:W-:-:S02]  /*eb70*/  LEA.HI.X.SX32 R165, R165, R167, 0x1, P2 ;  /* 0x000000a7a5a57211 */ /* 0x000fc400010f0eff */
[----:B------:R-:W-:Y:S01]  /*eb80*/  PRMT R188, R6, 0x7770, RZ ;  /* 0x0000777006bc7816 */ /* 0x000fe200000000ff */
[----:B------:R-:W-:Y:S01]  /*eb90*/  STG.E.U8 desc[UR28][R22.64], R190 ;  /* 0x000000be16007986 */ /* 0x000fe2000c10111c */
[----:B------:R-:W-:Y:S02]  /*eba0*/  LEA.HI.X.SX32 R167, R182, R167, 0x1, P3 ;  /* 0x000000a7b6a77211 */ /* 0x000fe400018f0eff */
[C---:B------:R-:W-:Y:S01]  /*ebb0*/  PRMT R186, R6.reuse, 0x7771, RZ ;  /* 0x0000777106ba7816 */ /* 0x040fe200000000ff */
[----:B------:R-:W-:Y:S01]  /*ebc0*/  STG.E.U8 desc[UR28][R24.64], R188 ;  /* 0x000000bc18007986 */ /* 0x000fe2000c10111c */
[C---:B------:R-:W-:Y:S02]  /*ebd0*/  PRMT R182, R6.reuse, 0x7773, RZ ;  /* 0x0000777306b67816 */ /* 0x040fe400000000ff */
[----:B------:R-:W-:Y:S01]  /*ebe0*/  PRMT R184, R6, 0x7772, RZ ;  /* 0x0000777206b87816 */ /* 0x000fe200000000ff */
[----:B------:R-:W-:Y:S01]  /*ebf0*/  STG.E.U8 desc[UR28][R26.64], R186 ;  /* 0x000000ba1a007986 */ /* 0x000fe2000c10111c */
[----:B------:R-:W-:-:S02]  /*ec00*/  PRMT R5, R7, 0x7773, RZ ;  /* 0x0000777307057816 */ /* 0x000fc400000000ff */
[C---:B------:R-:W-:Y:S01]  /*ec10*/  PRMT R4, R7.reuse, 0x7772, RZ ;  /* 0x0000777207047816 */ /* 0x040fe200000000ff */
[----:B------:R-:W-:Y:S01]  /*ec20*/  STG.E.U8 desc[UR28][R28.64], R184 ;  /* 0x000000b81c007986 */ /* 0x000fe2000c10111c */
[C---:B------:R-:W-:Y:S02]  /*ec30*/  PRMT R6, R7.reuse, 0x7771, RZ ;  /* 0x0000777107067816 */ /* 0x040fe400000000ff */
[----:B------:R-:W-:Y:S01]  /*ec40*/  PRMT R7, R7, 0x7770, RZ ;  /* 0x0000777007077816 */ /* 0x000fe200000000ff */
[----:B------:R-:W-:Y:S01]  /*ec50*/  STG.E.U8 desc[UR28][R30.64], R182 ;  /* 0x000000b61e007986 */ /* 0x000fe2000c10111c */
[C---:B------:R-:W-:Y:S02]  /*ec60*/  PRMT R189, R197.reuse, 0x7770, RZ ;  /* 0x00007770c5bd7816 */ /* 0x040fe400000000ff */
[C---:B------:R-:W-:Y:S01]  /*ec70*/  PRMT R179, R197.reuse, 0x7771, RZ ;  /* 0x00007771c5b37816 */ /* 0x040fe200000000ff */
[----:B------:R-:W-:Y:S01]  /*ec80*/  STG.E.U8 desc[UR28][R32.64], R7 ;  /* 0x0000000720007986 */ /* 0x000fe2000c10111c */
[----:B------:R-:W-:-:S02]  /*ec90*/  PRMT R177, R197, 0x7772, RZ ;  /* 0x00007772c5b17816 */ /* 0x000fc400000000ff */
[----:B------:R-:W-:Y:S01]  /*eca0*/  PRMT R181, R197, 0x7773, RZ ;  /* 0x00007773c5b57816 */ /* 0x000fe200000000ff */
[----:B------:R-:W-:Y:S01]  /*ecb0*/  STG.E.U8 desc[UR28][R34.64], R6 ;  /* 0x0000000622007986 */ /* 0x000fe2000c10111c */
[C---:B------:R-:W-:Y:S02]  /*ecc0*/  PRMT R197, R199.reuse, 0x7773, RZ ;  /* 0x00007773c7c57816 */ /* 0x040fe400000000ff */
        /* <DEDUP_REMOVED lines=19> */
[----:B------:R-:W1:Y:S01]  /*ee00*/  LDS.128 R4, [R168+0x1000] ;  /* 0x00100000a8047984 */ /* 0x000e620000000c00 */
[C---:B------:R-:W-:Y:S02]  /*ee10*/  PRMT R201, R207.reuse, 0x7771, RZ ;  /* 0x00007771cfc97816 */ /* 0x040fe400000000ff */
[----:B------:R-:W-:Y:S01]  /*ee20*/  PRMT R207, R207, 0x7770, RZ ;  /* 0x00007770cfcf7816 */ /* 0x000fe200000000ff */
[----:B------:R-:W-:Y:S01]  /*ee30*/  STG.E.U8 desc[UR28][R48.64], R189 ;  /* 0x000000bd30007986 */ /* 0x000fe2000c10111c */
[----:B0-----:R-:W-:-:S02]  /*ee40*/  LOP3.LUT R8, R2, 0x1f0, RZ, 0xc0, !PT ;  /* 0x000001f002087812 */ /* 0x001fc400078ec0ff */
[----:B------:R-:W-:Y:S01]  /*ee50*/  ISETP.GE.U32.AND P0, PT, R210, 0x80, PT ;  /* 0x00000080d200780c */ /* 0x000fe20003f06070 */
[----:B------:R-:W-:Y:S04]  /*ee60*/  STG.E.U8 desc[UR28][R50.64], R179 ;  /* 0x000000b332007986 */ /* 0x000fe8000c10111c */
[----:B------:R-:W-:Y:S04]  /*ee70*/  STG.E.U8 desc[UR28][R52.64], R177 ;  /* 0x000000b134007986 */ /* 0x000fe8000c10111c */
[----:B------:R-:W-:Y:S04]  /*ee80*/  STG.E.U8 desc[UR28][R54.64], R181 ;  /* 0x000000b536007986 */ /* 0x000fe8000c10111c */
[----:B------:R-:W-:Y:S04]  /*ee90*/  STG.E.U8 desc[UR28][R56.64], R191 ;  /* 0x000000bf38007986 */ /* 0x000fe8000c10111c */
[----:B------:R-:W-:Y:S04]  /*eea0*/  STG.E.U8 desc[UR28][R58.64], R187 ;  /* 0x000000bb3a007986 */ /* 0x000fe8000c10111c */
[----:B------:R-:W-:Y:S04]  /*eeb0*/  STG.E.U8 desc[UR28][R60.64], R193 ;  /* 0x000000c13c007986 */ /* 0x000fe8000c10111c */
[----:B------:R-:W-:Y:S04]  /*eec0*/  STG.E.U8 desc[UR28][R62.64], R195 ;  /* 0x000000c33e007986 */ /* 0x000fe8000c10111c */
[----:B------:R-:W-:Y:S04]  /*eed0*/  STG.E.U8 desc[UR28][R64.64], R199 ;  /* 0x000000c740007986 */ /* 0x000fe8000c10111c */
[----:B------:R-:W-:Y:S01]  /*eee0*/  STG.E.U8 desc[UR28][R66.64], R183 ;  /* 0x000000b742007986 */ /* 0x000fe2000c10111c */
[----:B-1----:R-:W-:-:S02]  /*eef0*/  PRMT R35, R4, 0x7770, RZ ;  /* 0x0000777004237816 */ /* 0x002fc400000000ff */
[C---:B------:R-:W-:Y:S01]  /*ef00*/  PRMT R33, R4.reuse, 0x7771, RZ ;  /* 0x0000777104217816 */ /* 0x040fe200000000ff */
[----:B------:R-:W-:Y:S01]  /*ef10*/  STG.E.U8 desc[UR28][R68.64], R185 ;  /* 0x000000b944007986 */ /* 0x000fe2000c10111c */
[C---:B------:R-:W-:Y:S02]  /*ef20*/  PRMT R31, R4.reuse, 0x7772, RZ ;  /* 0x00007772041f7816 */ /* 0x040fe400000000ff */
[----:B------:R-:W-:Y:S01]  /*ef30*/  PRMT R29, R4, 0x7773, RZ ;  /* 0x00007773041d7816 */ /* 0x000fe200000000ff */
[----:B------:R-:W-:Y:S01]  /*ef40*/  STG.E.U8 desc[UR28][R70.64], R197 ;  /* 0x000000c546007986 */ /* 0x000fe2000c10111c */
[C---:B------:R-:W-:Y:S01]  /*ef50*/  PRMT R27, R5.reuse, 0x7770, RZ ;  /* 0x00007770051b7816 */ /* 0x040fe200000000ff */
[----:B------:R-:W-:Y:S01]  /*ef60*/  IMAD.HI R4, R208, 0x4, RZ ;  /* 0x00000004d0047827 */ /* 0x000fe200078e02ff */
        /* <DEDUP_REMOVED lines=47> */
[----:B------:R0:W-:Y:S04]  /*f260*/  STG.E.U8 desc[UR28][R144.64], R27 ;  /* 0x0000001b90007986 */ /* 0x0001e8000c10111c */
[----:B------:R-:W-:Y:S04]  /*f270*/  STG.E.U8 desc[UR28][R146.64], R25 ;  /* 0x0000001992007986 */ /* 0x000fe8000c10111c */
[----:B------:R-:W-:Y:S04]  /*f280*/  STG.E.U8 desc[UR28][R148.64], R23 ;  /* 0x0000001794007986 */ /* 0x000fe8000c10111c */
[----:B------:R-:W-:Y:S01]  /*f290*/  STG.E.U8 desc[UR28][R150.64], R21 ;  /* 0x0000001596007986 */ /* 0x000fe2000c10111c */
[----:B0-----:R-:W-:-:S02]  /*f2a0*/  VIADD R27, R3, UR15 ;  /* 0x0000000f031b7c36 */ /* 0x001fc40008000000 */
[----:B------:R-:W-:Y:S01]  /*f2b0*/  IMAD.SHL.U32 R3, R208, 0x4, RZ ;  /* 0x00000004d0037824 */ /* 0x000fe200078e00ff */
        /* <DEDUP_REMOVED lines=8> */
[----:B0-----:R-:W0:Y:S08]  /*f340*/  LDC.64 R6, c[0x0][0x3a0] ;  /* 0x0000e800ff067b82 */ /* 0x001e300000000a00 */
[----:B------:R-:W-:Y:S01]  /*f350*/  BAR.SYNC.DEFER_BLOCKING 0x0 ;  /* 0x0000000000007b1d */ /* 0x000fe20000010000 */
[----:B0-----:R-:W-:-:S05]  /*f360*/  IADD3 R2, P1, P2, R3, UR6, R6 ;  /* 0x0000000603027c10 */ /* 0x001fca000fa3e006 */
[----:B------:R-:W-:Y:S01]  /*f370*/  STSM.16.M88 [R27], R0 ;  /* 0x000000001b007844 */ /* 0x000fe20000000000 */
[----:B------:R-:W-:Y:S01]  /*f380*/  IADD3.X R3, PT, PT, R4, UR5, R7, P1, P2 ;  /* 0x0000000504037c10 */ /* 0x000fe20008fe4407 */
[----:B------:R-:W-:Y:S06]  /*f390*/  BAR.SYNC.DEFER_BLOCKING 0x0 ;  /* 0x0000000000007b1d */ /* 0x000fec0000010000 */
[----:B------:R-:W0:Y:S04]  /*f3a0*/  LDSM.16.M88 R15, [R8+UR15] ;  /* 0x0000000f080f783b */ /* 0x000e280008000000 */
[----:B0-----:R0:W-:Y:S01]  /*f3b0*/  @!P0 STG.E desc[UR28][R2.64], R15 ;  /* 0x0000000f02008986 */ /* 0x0011e2000c10191c */
[----:B------:R-:W-:Y:S06]  /*f3c0*/  BAR.SYNC.DEFER_BLOCKING 0x0 ;  /* 0x0000000000007b1d */ /* 0x000fec0000010000 */
[----:B------:R-:W-:Y:S05]  /*f3d0*/  BRA.U UP0, `(.L_x_21) ;  /* 0x0000000100a07547 */ /* 0x000fea000b800000 */
[----:B------:R-:W1:Y:S01]  /*f3e0*/  S2UR UR5, SR_CgaCtaId ;  /* 0x00000000000579c3 */ /* 0x000e620000008800 */
[----:B------:R-:W-:Y:S01]  /*f3f0*/  NOP ;  /* 0x0000000000007918 */ /* 0x000fe20000000000 */
[----:B------:R-:W-:Y:S01]  /*f400*/  UMOV UR4, 0x50 ;  /* 0x0000005000047882 */ /* 0x000fe20000000000 */
[----:B------:R-:W-:Y:S02]  /*f410*/  IMAD.U32 R0, RZ, RZ, UR27 ;  /* 0x0000001bff007e24 */ /* 0x000fe4000f8e00ff */
[----:B0-----:R-:W-:Y:S02]  /*f420*/  IMAD.MOV.U32 R3, RZ, RZ, 0xffff ;  /* 0x0000ffffff037424 */ /* 0x001fe400078e00ff */
[----:B------:R-:W-:Y:S01]  /*f430*/  IMAD.MOV.U32 R7, RZ, RZ, 0x1 ;  /* 0x00000001ff077424 */ /* 0x000fe200078e00ff */
[----:B------:R-:W-:-:S04]  /*f440*/  LOP3.LUT R0, R0, 0xffff, RZ, 0xc0, !PT ;  /* 0x0000ffff00007812 */ /* 0x000fc800078ec0ff */
[----:B------:R-:W-:-:S05]  /*f450*/  SHF.R.U32.HI R0, RZ, 0x5, R0 ;  /* 0x00000005ff007819 */ /* 0x000fca0000011600 */
[----:B------:R-:W-:Y:S01]  /*f460*/  VIADD R2, R0, 0x10 ;  /* 0x0000001000027836 */ /* 0x000fe20000000000 */
[----:B------:R-:W-:Y:S01]  /*f470*/  SHF.L.U32 R0, R3, R0, RZ ;  /* 0x0000000003007219 */ /* 0x000fe200000006ff */
[----:B-1----:R-:W-:-:S03]  /*f480*/  ULEA UR6, UR5, UR4, 0x18 ;  /* 0x0000000405067291 */ /* 0x002fc6000f8ec0ff */
[----:B------:R-:W-:-:S04]  /*f490*/  SHF.L.U32 R3, R7, R2, RZ ;  /* 0x0000000207037219 */ /* 0x000fc800000006ff */
[----:B------:R-:W-:Y:S02]  /*f4a0*/  LOP3.LUT R0, R3, R0, RZ, 0xfc, !PT ;  /* 0x0000000003007212 */ /* 0x000fe400078efcff */
[----:B------:R-:W0:Y:S02]  /*f4b0*/  LDS R5, [UR6] ;  /* 0x00000006ff057984 */ /* 0x000e240008000800 */
[C---:B------:R-:W-:Y:S02]  /*f4c0*/  LOP3.LUT R2, R0.reuse, 0xffff, RZ, 0xc0, !PT ;  /* 0x0000ffff00027812 */ /* 0x040fe400078ec0ff */
[----:B0-----:R-:W-:-:S04]  /*f4d0*/  LOP3.LUT R3, R0, 0xffff, R5, 0x80, !PT ;  /* 0x0000ffff00037812 */ /* 0x001fc800078e8005 */
[----:B------:R-:W-:-:S13]  /*f4e0*/  ISETP.NE.AND P0, PT, R3, R2, PT ;  /* 0x000000020300720c */ /* 0x000fda0003f05270 */
[----:B------:R-:W-:Y:S05]  /*f4f0*/  @P0 BRA `(.L_x_22) ;  /* 0x0000000000500947 */ /* 0x000fea0003800000 */
[----:B------:R-:W-:Y:S02]  /*f500*/  SHF.R.U32.HI R5, RZ, 0x10, R5 ;  /* 0x00000010ff057819 */ /* 0x000fe40000011605 */
[----:B------:R-:W-:-:S04]  /*f510*/  SHF.R.U32.HI R2, RZ, 0x10, R0 ;  /* 0x00000010ff027819 */ /* 0x000fc80000011600 */
[----:B------:R-:W-:-:S04]  /*f520*/  LOP3.LUT R5, R5, R2, RZ, 0xc0, !PT ;  /* 0x0000000205057212 */ /* 0x000fc800078ec0ff */
[----:B------:R-:W-:-:S13]  /*f530*/  ISETP.NE.AND P0, PT, R5, R2, PT ;  /* 0x000000020500720c */ /* 0x000fda0003f05270 */
[----:B------:R-:W-:Y:S05]  /*f540*/  @P0 BRA `(.L_x_23) ;  /* 0x0000000000300947 */ /* 0x000fea0003800000 */
[----:B------:R-:W-:Y:S01]  /*f550*/  R2UR UR4, R0 ;  /* 0x00000000000472ca */ /* 0x000fe200000e0000 */
[----:B------:R-:W-:Y:S01]  /*f560*/  VOTEU.ANY UR5, UPT, PT ;  /* 0x0000000000057886 */ /* 0x000fe200038e0100 */
[----:B------:R-:W0:Y:S01]  /*f570*/  S2R R0, SR_LANEID ;  /* 0x0000000000007919 */ /* 0x000e220000000000 */
[----:B------:R-:W-:-:S10]  /*f580*/  UFLO.U32 UR5, UR5 ;  /* 0x00000005000572bd */ /* 0x000fd400080e0000 */
[----:B------:R-:W-:-:S06]  /*f590*/  ULOP3.LUT UR4, URZ, UR4, URZ, 0x33, !UPT ;  /* 0x00000004ff047292 */ /* 0x000fcc000f8e33ff */
[----:B------:R-:W-:-:S04]  /*f5a0*/  IMAD.U32 R2, RZ, RZ, UR4 ;  /* 0x00000004ff027e24 */ /* 0x000fc8000f8e00ff */
[----:B------:R-:W1:Y:S02]  /*f5b0*/  REDUX UR7, R2 ;  /* 0x00000000020773c4 */ /* 0x000e640000000000 */
[----:B------:R2:W-:Y:S01]  /*f5c0*/  UTCATOMSWS.AND URZ, UR4 ;  /* 0x0000000400ff79e3 */ /* 0x0005e20008000000 */
[----:B0-----:R-:W-:Y:S01]  /*f5d0*/  ISETP.EQ.U32.AND P0, PT, R0, UR5, PT ;  /* 0x0000000500007c0c */ /* 0x001fe2000bf02070 */
[----:B-1----:R-:W-:-:S12]  /*f5e0*/  IMAD.U32 R0, RZ, RZ, UR7 ;  /* 0x00000007ff007e24 */ /* 0x002fd8000f8e00ff */
[----:B------:R2:W-:Y:S01]  /*f5f0*/  @P0 ATOMS.AND RZ, [UR6], R0 ;  /* 0x00000000ffff098c */ /* 0x0005e2000a800006 */
[----:B------:R-:W-:Y:S05]  /*f600*/  BRA `(.L_x_21) ;  /* 0x0000000000147947 */ /* 0x000fea0003800000 */
.L_x_23:
[----:B------:R-:W-:-:S07]  /*f610*/  MOV R2, 0xf630 ;  /* 0x0000f63000027802 */ /* 0x000fce0000000f00 */
[----:B------:R-:W-:Y:S05]  /*f620*/  CALL.REL.NOINC `($__internal_0_$__cuda_sm10x_tcgen05_guardrail_trap_col_being_dealloced_not_returned_by_alloc) ;  /* 0x0000000000447944 */ /* 0x000fea0003c00000 */
[----:B------:R-:W-:Y:S05]  /*f630*/  BRA `(.L_x_21) ;  /* 0x0000000000087947 */ /* 0x000fea0003800000 */
.L_x_22:
[----:B------:R-:W-:-:S07]  /*f640*/  MOV R2, 0xf660 ;  /* 0x0000f66000027802 */ /* 0x000fce0000000f00 */
[----:B------:R-:W-:Y:S05]  /*f650*/  CALL.REL.NOINC `($__internal_2_$__cuda_sm10x_tcgen05_guardrail_trap_unallocated_columns_being_dealloced) ;  /* 0x0000000000507944 */ /* 0x000fea0003c00000 */
.L_x_21:
[----:B------:R-:W-:Y:S01]  /*f660*/  NOP ;  /* 0x0000000000007918 */ /* 0x000fe20000000000 */
[----:B--2---:R-:W-:Y:S05]  /*f670*/  EXIT ;  /* 0x000000000000794d */ /* 0x004fea0003800000 */
.L_x_8:
[----:B------:R-:W1:Y:S02]  /*f680*/  SYNCS.PHASECHK.TRANS64.TRYWAIT P2, [UR15+0xa000], RZ ;  /* 0x00a000ffff0075a7 */ /* 0x000e64000804110f */
[----:B-1----:R-:W-:Y:S05]  /*f690*/  @!P2 BRA `(.L_x_8) ;  /* 0xfffffffc00f8a947 */ /* 0x002fea000383ffff */
[----:B------:R-:W-:Y:S05]  /*f6a0*/  BRA `(.L_x_7) ;  /* 0xffffff4c00307947 */ /* 0x000fea000383ffff */
.L_x_16:
[----:B------:R-:W1:Y:S02]  /*f6b0*/  SYNCS.PHASECHK.TRANS64.TRYWAIT P0, [UR15+0xf010], RZ ;  /* 0x00f010ffff0075a7 */ /* 0x000e64000800110f */
[----:B-1----:R-:W-:Y:S05]  /*f6c0*/  @!P0 BRA `(.L_x_16) ;  /* 0xfffffffc00f88947 */ /* 0x002fea000383ffff */
[----:B------:R-:W-:Y:S05]  /*f6d0*/  BRA `(.L_x_24) ;  /* 0xffffff80001c7947 */ /* 0x000fea000383ffff */
.L_x_17:
[----:B------:R-:W2:Y:S02]  /*f6e0*/  SYNCS.PHASECHK.TRANS64.TRYWAIT P0, [UR66], R20 ;  /* 0x00000014ff0075a7 */ /* 0x000ea40008001142 */
[----:B--2---:R-:W-:Y:S05]  /*f6f0*/  @!P0 BRA `(.L_x_17) ;  /* 0xfffffffc00f88947 */ /* 0x004fea000383ffff */
[----:B------:R-:W-:Y:S05]  /*f700*/  BRA `(.L_x_25) ;  /* 0xffffff8800f07947 */ /* 0x000fea000383ffff */
.L_x_20:
[----:B------:R-:W0:Y:S02]  /*f710*/  SYNCS.PHASECHK.TRANS64.TRYWAIT P0, [UR66], R0 ;  /* 0x00000000ff0075a7 */ /* 0x000e240008001142 */
[----:B0-----:R-:W-:Y:S05]  /*f720*/  @!P0 BRA `(.L_x_20) ;  /* 0xfffffffc00f88947 */ /* 0x001fea000383ffff */
[----:B------:R-:W-:Y:S05]  /*f730*/  BRA `(.L_x_26) ;  /* 0xffffff9c00c87947 */ /* 0x000fea000383ffff */
        .weak           $__internal_0_$__cuda_sm10x_tcgen05_guardrail_trap_col_being_dealloced_not_returned_by_alloc
        .type           $__internal_0_$__cuda_sm10x_tcgen05_guardrail_trap_col_being_dealloced_not_returned_by_alloc,@function
        .size           $__internal_0_$__cuda_sm10x_tcgen05_guardrail_trap_col_being_dealloced_not_returned_by_alloc,($__internal_1_$__cuda_sm10x_tcgen05_guardrail_trap_phase_invalid_during_alloc - $__internal_0_$__cuda_sm10x_tcgen05_guardrail_trap_col_being_dealloced_not_returned_by_alloc)
$__internal_0_$__cuda_sm10x_tcgen05_guardrail_trap_col_being_dealloced_not_returned_by_alloc:
[----:B------:R-:W-:Y:S05]  /*f740*/  BPT.TRAP 0x1 ;  /* 0x000000040000795c */ /* 0x000fea0000300000 */
[----:B------:R-:W-:-:S04]  /*f750*/  IMAD.MOV.U32 R3, RZ, RZ, 0x0 ;  /* 0x00000000ff037424 */ /* 0x000fc800078e00ff */
[----:B------:R-:W-:Y:S05]  /*f760*/  RET.REL.NODEC R2 `(attn_fwd) ;  /* 0xffffff0802247950 */ /* 0x000fea0003c3ffff */
        .weak           $__internal_1_$__cuda_sm10x_tcgen05_guardrail_trap_phase_invalid_during_alloc
        .type           $__internal_1_$__cuda_sm10x_tcgen05_guardrail_trap_phase_invalid_during_alloc,@function
        .size           $__internal_1_$__cuda_sm10x_tcgen05_guardrail_trap_phase_invalid_during_alloc,($__internal_2_$__cuda_sm10x_tcgen05_guardrail_trap_unallocated_columns_being_dealloced - $__internal_1_$__cuda_sm10x_tcgen05_guardrail_trap_phase_invalid_during_alloc)
$__internal_1_$__cuda_sm10x_tcgen05_guardrail_trap_phase_invalid_during_alloc:
[----:B------:R-:W-:Y:S05]  /*f770*/  BPT.TRAP 0x1 ;  /* 0x000000040000795c */ /* 0x000fea0000300000 */
[----:B------:R-:W-:-:S04]  /*f780*/  IMAD.MOV.U32 R3, RZ, RZ, 0x0 ;  /* 0x00000000ff037424 */ /* 0x000fc800078e00ff */
[----:B------:R-:W-:Y:S05]  /*f790*/  RET.REL.NODEC R2 `(attn_fwd) ;  /* 0xffffff0802187950 */ /* 0x000fea0003c3ffff */
        .weak           $__internal_2_$__cuda_sm10x_tcgen05_guardrail_trap_unallocated_columns_being_dealloced
        .type           $__internal_2_$__cuda_sm10x_tcgen05_guardrail_trap_unallocated_columns_being_dealloced,@function
        .size           $__internal_2_$__cuda_sm10x_tcgen05_guardrail_trap_unallocated_columns_being_dealloced,(.L_x_30 - $__internal_2_$__cuda_sm10x_tcgen05_guardrail_trap_unallocated_columns_being_dealloced)
$__internal_2_$__cuda_sm10x_tcgen05_guardrail_trap_unallocated_columns_being_dealloced:
[----:B------:R-:W-:Y:S05]  /*f7a0*/  BPT.TRAP 0x1 ;  /* 0x000000040000795c */ /* 0x000fea0000300000 */
[----:B------:R-:W-:-:S04]  /*f7b0*/  IMAD.MOV.U32 R3, RZ, RZ, 0x0 ;  /* 0x00000000ff037424 */ /* 0x000fc800078e00ff */
[----:B------:R-:W-:Y:S05]  /*f7c0*/  RET.REL.NODEC R2 `(attn_fwd) ;  /* 0xffffff08020c7950 */ /* 0x000fea0003c3ffff */
.L_x_27:
[----:B------:R-:W-:-:S00]  /*f7d0*/  BRA `(.L_x_27) ;  /* 0xfffffffc00fc7947 */ /* 0x000fc0000383ffff */
[----:B------:R-:W-:-:S00]  /*f7e0*/  NOP ;  /* 0x0000000000007918 */ /* 0x000fc00000000000 */
        /* <DEDUP_REMOVED lines=9> */
.L_x_30:


//--------------------- .nv.global.init           --------------------------
	.section	.nv.global.init,"aw",@progbits
.nv.global.init:
	.type		_$_str,@object
	.size		_$_str,(.L_3 - _$_str)
_$_str:
        /*0000*/ 	.byte	0x5f, 0x5f, 0x43, 0x55, 0x44, 0x41, 0x5f, 0x46, 0x54, 0x5a, 0x00
.L_3:


//--------------------- .nv.shared.attn_fwd       --------------------------
	.section	.nv.shared.attn_fwd,"aw",@nobits
	.sectionflags	@""
	.align	16
	.zero		1024


//--------------------- .nv.shared.reserved.0     --------------------------
	.section	.nv.shared.reserved.0,"aw",@nobits
	.align	8
	.weak		__nv_reservedSMEM_offset_0_alias
	.size		__nv_reservedSMEM_offset_0_alias, 0, 64
	.other		__nv_reservedSMEM_offset_0_alias,@"STO_CUDA_RESERVED_SHARED STV_DEFAULT"
__nv_reservedSMEM_offset_0_alias:
	.zero		0
.nv.shared.reserved.0:
	.zero		64
	.weak		__nv_reservedSMEM_allocation_phase
	.type		__nv_reservedSMEM_allocation_phase,@object
	.size		__nv_reservedSMEM_allocation_phase,(.L_0 - __nv_reservedSMEM_allocation_phase)
__nv_reservedSMEM_allocation_phase:
	.zero		1
.L_0:
	.zero		7
	.weak		__nv_reservedSMEM_devtool_atexit_pc
	.type		__nv_reservedSMEM_devtool_atexit_pc,@object
	.size		__nv_reservedSMEM_devtool_atexit_pc,(__nv_reservedSMEM_allocation_mask - __nv_reservedSMEM_devtool_atexit_pc)
__nv_reservedSMEM_devtool_atexit_pc:
	.zero		8
	.weak		__nv_reservedSMEM_allocation_mask
	.type		__nv_reservedSMEM_allocation_mask,@object
	.size		__nv_reservedSMEM_allocation_mask,(.L_2 - __nv_reservedSMEM_allocation_mask)
__nv_reservedSMEM_allocation_mask:
	.zero		4
.L_2:


//--------------------- .nv.constant0.attn_fwd    --------------------------
	.section	.nv.constant0.attn_fwd,"a",@progbits
	.sectionflags	@""
	.align	4
.nv.constant0.attn_fwd:
	.zero		1032


//--------------------- SYMBOLS --------------------------

	.type		.nv.reservedSmem.offset0,@object
	.size		.nv.reservedSmem.offset0,0x4
	.type		.nv.reservedSmem.cap,@object
	.size		.nv.reservedSmem.cap,0x4
